	.target	sm_90a

	.elftype	@"ET_EXEC"


//--------------------- .note.nv.tkinfo           --------------------------
	.section	.note.nv.tkinfo,"",@"SHT_NOTE"
	.sectionflags	@"SHF_NOTE_NV_TKINFO"
	.tkinfo
        /*0018*/ 	.word	0x00000002
        /*0030*/ 	.string	""
        /*0030*/ 	.string	"ptxas"
        /*0030*/ 	.string	"Cuda compilation tools, release 13.0, V13.0.88"
        /*0030*/ 	.string	"Build cuda_13.0.r13.0/compiler.36424714_0"
        /*0030*/ 	.string	"-v  -suppress-debug-info  -lineinfo  -arch sm_90a "



//--------------------- .note.nv.cuinfo           --------------------------
	.section	.note.nv.cuinfo,"",@"SHT_NOTE"
	.sectionflags	@"SHF_NOTE_NV_CUINFO"
        /*0018*/ 	.short	0x0002
        /*001a*/ 	.short	0x005a
        /*001c*/ 	.short	0x0082
	.zero		2


//--------------------- .nv.info                  --------------------------
	.section	.nv.info,"",@"SHT_CUDA_INFO"
	.align	4


	//----- nvinfo : EIATTR_REGCOUNT
	.align		4
        /*0000*/ 	.byte	0x04, 0x2f
        /*0002*/ 	.short	(.L_1 - .L_0)
	.align		4
.L_0:
        /*0004*/ 	.word	index@(gluon_wgmma)
        /*0008*/ 	.word	0x0000003a


	//----- nvinfo : EIATTR_FRAME_SIZE
	.align		4
.L_1:
        /*000c*/ 	.byte	0x04, 0x11
        /*000e*/ 	.short	(.L_3 - .L_2)
	.align		4
.L_2:
        /*0010*/ 	.word	index@(gluon_wgmma)
        /*0014*/ 	.word	0x00000000


	//----- nvinfo : EIATTR_MIN_STACK_SIZE
	.align		4
.L_3:
        /*0018*/ 	.byte	0x04, 0x12
        /*001a*/ 	.short	(.L_5 - .L_4)
	.align		4
.L_4:
        /*001c*/ 	.word	index@(gluon_wgmma)
        /*0020*/ 	.word	0x00000000
.L_5:


//--------------------- .nv.compat                --------------------------
	.section	.nv.compat,"",@"SHT_CUDA_COMPAT_INFO"
	.align	4
        /*0000*/ 	.byte	0x02, 0x09, 0x01, 0x00, 0x02, 0x02, 0x04, 0x00, 0x02, 0x05, 0x05, 0x00, 0x03, 0x07, 0x01, 0x01
        /*0010*/ 	.byte	0x02, 0x03, 0x03, 0x00, 0x02, 0x06, 0x01, 0x00, 0x04, 0x0b, 0x08, 0x00, 0x00, 0x00, 0x00, 0x00
        /*0020*/ 	.byte	0x00, 0x00, 0x00, 0x00


//--------------------- .nv.info.gluon_wgmma      --------------------------
	.section	.nv.info.gluon_wgmma,"",@"SHT_CUDA_INFO"
	.sectionflags	@""
	.align	4


	//----- nvinfo : EIATTR_CUDA_API_VERSION
	.align		4
        /*0000*/ 	.byte	0x04, 0x37
        /*0002*/ 	.short	(.L_7 - .L_6)
.L_6:
        /*0004*/ 	.word	0x00000082


	//----- nvinfo : EIATTR_KPARAM_INFO
	.align		4
.L_7:
        /*0008*/ 	.byte	0x04, 0x17
        /*000a*/ 	.short	(.L_9 - .L_8)
.L_8:
        /*000c*/ 	.word	0x00000000
        /*0010*/ 	.short	0x000a
        /*0012*/ 	.short	0x0048
        /*0014*/ 	.byte	0x00, 0xf4, 0x21, 0x00


	//----- nvinfo : EIATTR_KPARAM_INFO
	.align		4
.L_9:
        /*0018*/ 	.byte	0x04, 0x17
        /*001a*/ 	.short	(.L_11 - .L_10)
.L_10:
        /*001c*/ 	.word	0x00000000
        /*0020*/ 	.short	0x0009
        /*0022*/ 	.short	0x0040
        /*0024*/ 	.byte	0x00, 0xf4, 0x21, 0x00


	//----- nvinfo : EIATTR_KPARAM_INFO
	.align		4
.L_11:
        /*0028*/ 	.byte	0x04, 0x17
        /*002a*/ 	.short	(.L_13 - .L_12)
.L_12:
        /*002c*/ 	.word	0x00000000
        /*0030*/ 	.short	0x0008
        /*0032*/ 	.short	0x0038
        /*0034*/ 	.byte	0x00, 0xf0, 0x21, 0x00


	//----- nvinfo : EIATTR_KPARAM_INFO
	.align		4
.L_13:
        /*0038*/ 	.byte	0x04, 0x17
        /*003a*/ 	.short	(.L_15 - .L_14)
.L_14:
        /*003c*/ 	.word	0x00000000
        /*0040*/ 	.short	0x0007
        /*0042*/ 	.short	0x0030
        /*0044*/ 	.byte	0x00, 0xf0, 0x21, 0x00


	//----- nvinfo : EIATTR_KPARAM_INFO
	.align		4
.L_15:
        /*0048*/ 	.byte	0x04, 0x17
        /*004a*/ 	.short	(.L_17 - .L_16)
.L_16:
        /*004c*/ 	.word	0x00000000
        /*0050*/ 	.short	0x0006
        /*0052*/ 	.short	0x0028
        /*0054*/ 	.byte	0x00, 0xf0, 0x21, 0x00


	//----- nvinfo : EIATTR_KPARAM_INFO
	.align		4
.L_17:
        /*0058*/ 	.byte	0x04, 0x17
        /*005a*/ 	.short	(.L_19 - .L_18)
.L_18:
        /*005c*/ 	.word	0x00000000
        /*0060*/ 	.short	0x0005
        /*0062*/ 	.short	0x0020
        /*0064*/ 	.byte	0x00, 0xf0, 0x11, 0x00


	//----- nvinfo : EIATTR_KPARAM_INFO
	.align		4
.L_19:
        /*0068*/ 	.byte	0x04, 0x17
        /*006a*/ 	.short	(.L_21 - .L_20)
.L_20:
        /*006c*/ 	.word	0x00000000
        /*0070*/ 	.short	0x0004
        /*0072*/ 	.short	0x001c
        /*0074*/ 	.byte	0x00, 0xf0, 0x11, 0x00


	//----- nvinfo : EIATTR_KPARAM_INFO
	.align		4
.L_21:
        /*0078*/ 	.byte	0x04, 0x17
        /*007a*/ 	.short	(.L_23 - .L_22)
.L_22:
        /*007c*/ 	.word	0x00000000
        /*0080*/ 	.short	0x0003
        /*0082*/ 	.short	0x0018
        /*0084*/ 	.byte	0x00, 0xf0, 0x11, 0x00


	//----- nvinfo : EIATTR_KPARAM_INFO
	.align		4
.L_23:
        /*0088*/ 	.byte	0x04, 0x17
        /*008a*/ 	.short	(.L_25 - .L_24)
.L_24:
        /*008c*/ 	.word	0x00000000
        /*0090*/ 	.short	0x0002
        /*0092*/ 	.short	0x0010
        /*0094*/ 	.byte	0x00, 0xf4, 0x21, 0x00


	//----- nvinfo : EIATTR_KPARAM_INFO
	.align		4
.L_25:
        /*0098*/ 	.byte	0x04, 0x17
        /*009a*/ 	.short	(.L_27 - .L_26)
.L_26:
        /*009c*/ 	.word	0x00000000
        /*00a0*/ 	.short	0x0001
        /*00a2*/ 	.short	0x0008
        /*00a4*/ 	.byte	0x00, 0xf4, 0x21, 0x00


	//----- nvinfo : EIATTR_KPARAM_INFO
	.align		4
.L_27:
        /*00a8*/ 	.byte	0x04, 0x17
        /*00aa*/ 	.short	(.L_29 - .L_28)
.L_28:
        /*00ac*/ 	.word	0x00000000
        /*00b0*/ 	.short	0x0000
        /*00b2*/ 	.short	0x0000
        /*00b4*/ 	.byte	0x00, 0xf4, 0x21, 0x00


	//----- nvinfo : EIATTR_SPARSE_MMA_MASK
	.align		4
.L_29:
        /*00b8*/ 	.byte	0x03, 0x50
        /*00ba*/ 	.short	0x0000


	//----- nvinfo : EIATTR_MAXREG_COUNT
	.align		4
        /*00bc*/ 	.byte	0x03, 0x1b
        /*00be*/ 	.short	0x00ff


	//----- nvinfo : EIATTR_NUM_BARRIERS
	.align		4
        /*00c0*/ 	.byte	0x02, 0x4c
        /*00c2*/ 	.byte	0x01
	.zero		1


	//----- nvinfo : EIATTR_MERCURY_ISA_VERSION
	.align		4
        /*00c4*/ 	.byte	0x03, 0x5f
        /*00c6*/ 	.short	0x0101


	//----- nvinfo : EIATTR_INT_WARP_WIDE_INSTR_OFFSETS
	.align		4
        /*00c8*/ 	.byte	0x04, 0x31
        /*00ca*/ 	.short	(.L_31 - .L_30)


	//   ....[0]....
.L_30:
        /*00cc*/ 	.word	0x00001340


	//   ....[1]....
        /*00d0*/ 	.word	0x00001360


	//   ....[2]....
        /*00d4*/ 	.word	0x00001410


	//   ....[3]....
        /*00d8*/ 	.word	0x00001690


	//   ....[4]....
        /*00dc*/ 	.word	0x000016a0


	//   ....[5]....
        /*00e0*/ 	.word	0x00001710


	//   ....[6]....
        /*00e4*/ 	.word	0x00001720


	//   ....[7]....
        /*00e8*/ 	.word	0x00001c80


	//   ....[8]....
        /*00ec*/ 	.word	0x00001c90


	//----- nvinfo : EIATTR_COOP_GROUP_MASK_REGIDS
	.align		4
.L_31:
        /*00f0*/ 	.byte	0x04, 0x29
        /*00f2*/ 	.short	(.L_33 - .L_32)


	//   ....[0]....
.L_32:
        /*00f4*/ 	.word	0xffffffff


	//   ....[1]....
        /*00f8*/ 	.word	0xffffffff


	//   ....[2]....
        /*00fc*/ 	.word	0xffffffff


	//----- nvinfo : EIATTR_COOP_GROUP_INSTR_OFFSETS
	.align		4
.L_33:
        /*0100*/ 	.byte	0x04, 0x28
        /*0102*/ 	.short	(.L_35 - .L_34)


	//   ....[0]....
.L_34:
        /*0104*/ 	.word	0x00000150


	//   ....[1]....
        /*0108*/ 	.word	0x00000720


	//   ....[2]....
        /*010c*/ 	.word	0x00000cd0


	//----- nvinfo : EIATTR_MBARRIER_INSTR_OFFSETS
	.align		4
.L_35:
        /*0110*/ 	.byte	0x04, 0x39
        /*0112*/ 	.short	(.L_37 - .L_36)


	//   ....[0]....
.L_36:
        /*0114*/ 	.word	0x00001490
        /*0118*/ 	.word	0x000000ff
        /*011c*/ 	.word	0x00004000
        /*0120*/ 	.short	0x0100
        /*0122*/ 	.byte	0x0c
	.zero		1


	//   ....[1]....
        /*0124*/ 	.word	0x000014b0
        /*0128*/ 	.word	0x000000ff
        /*012c*/ 	.word	0x00004008
        /*0130*/ 	.short	0x0100
        /*0132*/ 	.byte	0x0c
	.zero		1


	//   ....[2]....
        /*0134*/ 	.word	0x000017d0
        /*0138*/ 	.word	0x000000ff
        /*013c*/ 	.word	0x00004000
        /*0140*/ 	.short	0x010a
        /*0142*/ 	.byte	0x0d
	.zero		1


	//   ....[3]....
        /*0144*/ 	.word	0x00001af0
        /*0148*/ 	.word	0x000000ff
        /*014c*/ 	.word	0x00004000
        /*0150*/ 	.short	0x0108
        /*0152*/ 	.byte	0x0c
	.zero		1


	//   ....[4]....
        /*0154*/ 	.word	0x00001c10
        /*0158*/ 	.word	0x000000ff
        /*015c*/ 	.word	0x00004008
        /*0160*/ 	.short	0x0108
        /*0162*/ 	.byte	0x0c
	.zero		1


	//   ....[5]....
        /*0164*/ 	.word	0x00001d40
        /*0168*/ 	.word	0x000000ff
        /*016c*/ 	.word	0x00004000
        /*0170*/ 	.short	0x010a
        /*0172*/ 	.byte	0x0d
	.zero		1


	//----- nvinfo : EIATTR_NUM_MBARRIERS
	.align		4
.L_37:
        /*0174*/ 	.byte	0x03, 0x38
        /*0176*/ 	.short	0x0002


	//----- nvinfo : EIATTR_EXIT_INSTR_OFFSETS
	.align		4
        /*0178*/ 	.byte	0x04, 0x1c
        /*017a*/ 	.short	(.L_39 - .L_38)


	//   ....[0]....
.L_38:
        /*017c*/ 	.word	0x00001d30


	//----- nvinfo : EIATTR_REQNTID
	.align		4
.L_39:
        /*0180*/ 	.byte	0x04, 0x10
        /*0182*/ 	.short	(.L_41 - .L_40)
.L_40:
        /*0184*/ 	.word	0x00000080
        /*0188*/ 	.word	0x00000001
        /*018c*/ 	.word	0x00000001


	//----- nvinfo : EIATTR_CRS_STACK_SIZE
	.align		4
.L_41:
        /*0190*/ 	.byte	0x04, 0x1e
        /*0192*/ 	.short	(.L_43 - .L_42)
.L_42:
        /*0194*/ 	.word	0x00000000


	//----- nvinfo : EIATTR_CBANK_PARAM_SIZE
	.align		4
.L_43:
        /*0198*/ 	.byte	0x03, 0x19
        /*019a*/ 	.short	0x0050


	//----- nvinfo : EIATTR_PARAM_CBANK
	.align		4
        /*019c*/ 	.byte	0x04, 0x0a
        /*019e*/ 	.short	(.L_45 - .L_44)
	.align		4
.L_44:
        /*01a0*/ 	.word	index@(.nv.constant0.gluon_wgmma)
        /*01a4*/ 	.short	0x0210
        /*01a6*/ 	.short	0x0050


	//----- nvinfo : EIATTR_SW_WAR
	.align		4
.L_45:
        /*01a8*/ 	.byte	0x04, 0x36
        /*01aa*/ 	.short	(.L_47 - .L_46)
.L_46:
        /*01ac*/ 	.word	0x00000008
.L_47:


//--------------------- .nv.callgraph             --------------------------
	.section	.nv.callgraph,"",@"SHT_CUDA_CALLGRAPH"
	.align	4
	.sectionentsize	8
	.align		4
        /*0000*/ 	.word	0x00000000
	.align		4
        /*0004*/ 	.word	0xffffffff
	.align		4
        /*0008*/ 	.word	0x00000000
	.align		4
        /*000c*/ 	.word	0xfffffffe
	.align		4
        /*0010*/ 	.word	0x00000000
	.align		4
        /*0014*/ 	.word	0xfffffffd
	.align		4
        /*0018*/ 	.word	0x00000000
	.align		4
        /*001c*/ 	.word	0xfffffffc


//--------------------- .text.gluon_wgmma         --------------------------
	.section	.text.gluon_wgmma,"ax",@progbits
	.align	128
        .global         gluon_wgmma
        .type           gluon_wgmma,@function
        .size           gluon_wgmma,(.L_x_52 - gluon_wgmma)
        .other          gluon_wgmma,@"STO_CUDA_ENTRY STV_DEFAULT"
gluon_wgmma:
.text.gluon_wgmma:
[----:B------:R-:W-:Y:S01]  /*0000*/  LDC R1, c[0x0][0x28] ;  /* 0x00000a00ff017b82 */ /* 0x000fe20000000800 */
[----:B------:R-:W1:Y:S07]  /*0010*/  S2R R0, SR_TID.X ;  /* 0x0000000000007919 */ /* 0x000e6e0000002100 */
[----:B------:R-:W2:Y:S01]  /*0020*/  S2UR UR4, SR_CgaCtaId ;  /* 0x00000000000479c3 */ /* 0x000ea20000008800 */
[----:B------:R-:W-:Y:S01]  /*0030*/  UMOV UR12, 0x400 ;  /* 0x00000400000c7882 */ /* 0x000fe20000000000 */
[----:B------:R-:W-:Y:S01]  /*0040*/  ULDC UR6, c[0x0][0xc] ;  /* 0x0000030000067ab9 */ /* 0x000fe20000000800 */
[----:B------:R-:W-:Y:S01]  /*0050*/  ULDC.64 UR30, c[0x0][0x250] ;  /* 0x00009400001e7ab9 */ /* 0x000fe20000000a00 */
[----:B------:R-:W-:Y:S04]  /*0060*/  BSSY B0, `(.L_x_0) ;  /* 0x000001f000007945 */ /* 0x000fe80003800000 */
[----:B------:R-:W3:Y:S08]  /*0070*/  LDC R2, c[0x0][0x228] ;  /* 0x00008a00ff027b82 */ /* 0x000ef00000000800 */
[----:B------:R-:W4:Y:S08]  /*0080*/  LDC R8, c[0x0][0x230] ;  /* 0x00008c00ff087b82 */ /* 0x000f300000000800 */
[----:B------:R-:W-:Y:S01]  /*0090*/  S2UR UR28, SR_CTAID.Y ;  /* 0x00000000001c79c3 */ /* 0x000fe20000002600 */
[----:B--2---:R-:W-:-:S03]  /*00a0*/  ULEA UR12, UR4, UR12, 0x18 ;  /* 0x0000000c040c7291 */ /* 0x004fc6000f8ec03f */
[----:B------:R-:W-:Y:S01]  /*00b0*/  ULDC UR4, c[0x0][0x10] ;  /* 0x0000040000047ab9 */ /* 0x000fe20000000800 */
[----:B-1----:R-:W-:-:S03]  /*00c0*/  LOP3.LUT R6, R0, 0x7f, RZ, 0xc0, !PT ;  /* 0x0000007f00067812 */ /* 0x002fc600078ec0ff */
[----:B------:R-:W1:Y:S01]  /*00d0*/  S2UR UR5, SR_CTAID.Z ;  /* 0x00000000000579c3 */ /* 0x000e620000002700 */
[----:B---3--:R-:W-:Y:S01]  /*00e0*/  VIADD R2, R2, 0xffffffff ;  /* 0xffffffff02027836 */ /* 0x008fe20000000000 */
[C---:B------:R-:W-:Y:S02]  /*00f0*/  ISETP.GE.U32.AND P0, PT, R6.reuse, 0x20, PT ;  /* 0x000000200600780c */ /* 0x040fe40003f06070 */
[C---:B------:R-:W-:Y:S02]  /*0100*/  ISETP.NE.U32.AND P2, PT, R6.reuse, RZ, PT ;  /* 0x000000ff0600720c */ /* 0x040fe40003f45070 */
[----:B------:R-:W-:Y:S02]  /*0110*/  LEA R11, R6, UR12, 0x2 ;  /* 0x0000000c060b7c11 */ /* 0x000fe4000f8e10ff */
[----:B------:R-:W2:Y:S01]  /*0120*/  S2UR UR29, SR_CTAID.X ;  /* 0x00000000001d79c3 */ /* 0x000ea20000002500 */
[----:B----4-:R-:W-:-:S06]  /*0130*/  VIADD R14, R8, 0xffffffff ;  /* 0xffffffff080e7836 */ /* 0x010fcc0000000000 */
[----:B------:R3:W-:Y:S01]  /*0140*/  @!P0 STS [R11], RZ ;  /* 0x000000ff0b008388 */ /* 0x0007e20000000800 */
[----:B------:R-:W-:-:S03]  /*0150*/  NOP ;  /* 0x0000000000007918 */ /* 0x000fc60000000000 */
[----:B------:R3:W-:Y:S01]  /*0160*/  @!P2 STS [UR12+0x24], R2 ;  /* 0x00002402ff00a988 */ /* 0x0007e2000800080c */
[----:B-1----:R-:W-:-:S03]  /*0170*/  UIMAD UR4, UR5, UR4, UR28 ;  /* 0x00000004050472a4 */ /* 0x002fc6000f8e021c */
[----:B------:R3:W-:Y:S01]  /*0180*/  @!P2 STS [UR12+0x20], R14 ;  /* 0x0000200eff00a988 */ /* 0x0007e2000800080c */
[----:B--2---:R-:W-:-:S04]  /*0190*/  UIMAD UR4, UR4, UR6, UR29 ;  /* 0x00000006040472a4 */ /* 0x004fc8000f8e021d */
[----:B------:R-:W-:-:S03]  /*01a0*/  UIMAD UR5, UR4, 0x180, URZ ;  /* 0x00000180040578a4 */ /* 0x000fc6000f8e023f */
[----:B------:R-:W-:Y:S01]  /*01b0*/  UMOV UR4, URZ ;  /* 0x0000003f00047c82 */ /* 0x000fe20008000000 */
[----:B------:R-:W-:-:S04]  /*01c0*/  UIADD3 UR24, UP0, UR5, UR30, URZ ;  /* 0x0000001e05187290 */ /* 0x000fc8000ff1e03f */
[----:B------:R-:W-:Y:S01]  /*01d0*/  ULEA.HI.X.SX32 UR25, UR5, UR31, 0x1, UP0 ;  /* 0x0000001f05197291 */ /* 0x000fe200080f0e3f */
[----:B---3--:R-:W-:Y:S11]  /*01e0*/  @P2 BRA `(.L_x_1) ;  /* 0x0000000000182947 */ /* 0x008ff60003800000 */
[----:B------:R-:W1:Y:S01]  /*01f0*/  LDS R3, [UR12+0x8] ;  /* 0x0000080cff037984 */ /* 0x000e620008000800 */
[----:B------:R-:W2:Y:S01]  /*0200*/  LDC.64 R12, c[0x0][0x210] ;  /* 0x00008400ff0c7b82 */ /* 0x000ea20000000a00 */
[----:B------:R-:W-:Y:S02]  /*0210*/  IMAD.MOV.U32 R4, RZ, RZ, 0x70 ;  /* 0x00000070ff047424 */ /* 0x000fe400078e00ff */
[----:B--2---:R2:W-:Y:S03]  /*0220*/  STS.64 [UR12], R12 ;  /* 0x0000000cff007988 */ /* 0x0045e60008000a0c */
[----:B-1----:R-:W-:-:S05]  /*0230*/  LOP3.LUT R3, R3, 0x10, R4, 0xd8, !PT ;  /* 0x0000001003037812 */ /* 0x002fca00078ed804 */
[----:B------:R2:W-:Y:S02]  /*0240*/  STS [UR12+0x8], R3 ;  /* 0x00000803ff007988 */ /* 0x0005e4000800080c */
.L_x_1:
[----:B------:R-:W-:Y:S05]  /*0250*/  BSYNC B0 ;  /* 0x0000000000007941 */ /* 0x000fea0003800000 */
.L_x_0:
[----:B------:R-:W-:Y:S04]  /*0260*/  BSSY B0, `(.L_x_2) ;  /* 0x000000a000007945 */ /* 0x000fe80003800000 */
[----:B------:R-:W-:Y:S05]  /*0270*/  @P2 BRA `(.L_x_3) ;  /* 0x0000000000202947 */ /* 0x000fea0003800000 */
[----:B--2---:R-:W1:Y:S01]  /*0280*/  LDS R3, [UR12+0x34] ;  /* 0x0000340cff037984 */ /* 0x004e620008000800 */
[----:B------:R-:W-:Y:S02]  /*0290*/  IMAD.MOV.U32 R4, RZ, RZ, 0x1f000000 ;  /* 0x1f000000ff047424 */ /* 0x000fe400078e00ff */
[----:B------:R-:W-:Y:S01]  /*02a0*/  @!P2 IMAD.MOV.U32 R5, RZ, RZ, 0x3f ;  /* 0x0000003fff05a424 */ /* 0x000fe200078e00ff */
[----:B------:R-:W2:Y:S02]  /*02b0*/  @!P2 LDS R10, [UR12+0x38] ;  /* 0x0000380cff0aa984 */ /* 0x000ea40008000800 */
[----:B-1----:R-:W-:Y:S02]  /*02c0*/  LOP3.LUT R3, R3, 0xff000000, R4, 0xb8, !PT ;  /* 0xff00000003037812 */ /* 0x002fe400078eb804 */
[----:B--2---:R-:W-:-:S03]  /*02d0*/  @!P2 LOP3.LUT R4, R10, 0xff, R5, 0xb8, !PT ;  /* 0x000000ff0a04a812 */ /* 0x004fc600078eb805 */
[----:B------:R1:W-:Y:S04]  /*02e0*/  STS [UR12+0x34], R3 ;  /* 0x00003403ff007988 */ /* 0x0003e8000800080c */
[----:B------:R1:W-:Y:S02]  /*02f0*/  @!P2 STS [UR12+0x38], R4 ;  /* 0x00003804ff00a988 */ /* 0x0003e4000800080c */
.L_x_3:
[----:B------:R-:W-:Y:S05]  /*0300*/  BSYNC B0 ;  /* 0x0000000000007941 */ /* 0x000fea0003800000 */
.L_x_2:
[----:B------:R-:W-:Y:S04]  /*0310*/  BSSY B0, `(.L_x_4) ;  /* 0x000000e000007945 */ /* 0x000fe80003800000 */
[----:B------:R-:W-:Y:S05]  /*0320*/  @P2 BRA `(.L_x_5) ;  /* 0x0000000000302947 */ /* 0x000fea0003800000 */
[----:B-1----:R-:W1:Y:S01]  /*0330*/  LDS R4, [UR12+0x34] ;  /* 0x0000340cff047984 */ /* 0x002e620008000800 */
[----:B--2---:R-:W2:Y:S03]  /*0340*/  LDC.64 R12, c[0x0][0x238] ;  /* 0x00008e00ff0c7b82 */ /* 0x004ea60000000a00 */
[----:B------:R-:W3:Y:S01]  /*0350*/  LDS R3, [UR12+0x1c] ;  /* 0x00001c0cff037984 */ /* 0x000ee20008000800 */
[C---:B--2---:R-:W-:Y:S01]  /*0360*/  SHF.L.U64.HI R10, R12.reuse, 0x1, R13 ;  /* 0x000000010c0a7819 */ /* 0x044fe2000001020d */
[----:B------:R-:W-:-:S03]  /*0370*/  IMAD.SHL.U32 R5, R12, 0x2, RZ ;  /* 0x000000020c057824 */ /* 0x000fc600078e00ff */
[--C-:B------:R-:W-:Y:S02]  /*0380*/  SHF.R.U32.HI R12, RZ, 0x4, R10.reuse ;  /* 0x00000004ff0c7819 */ /* 0x100fe4000001160a */
[----:B------:R-:W-:-:S05]  /*0390*/  SHF.R.U64 R5, R5, 0x4, R10 ;  /* 0x0000000405057819 */ /* 0x000fca000000120a */
[----:B------:R4:W-:Y:S01]  /*03a0*/  STS [UR12+0xc], R5 ;  /* 0x00000c05ff007988 */ /* 0x0009e2000800080c */
[----:B-1----:R-:W-:Y:S02]  /*03b0*/  LOP3.LUT R4, R4, 0x7, RZ, 0xb8, !PT ;  /* 0x0000000704047812 */ /* 0x002fe400078eb8ff */
[----:B---3--:R-:W-:-:S03]  /*03c0*/  LOP3.LUT R3, R3, 0xf, R12, 0xb8, !PT ;  /* 0x0000000f03037812 */ /* 0x008fc600078eb80c */
[----:B------:R4:W-:Y:S04]  /*03d0*/  STS [UR12+0x34], R4 ;  /* 0x00003404ff007988 */ /* 0x0009e8000800080c */
[----:B------:R4:W-:Y:S02]  /*03e0*/  STS [UR12+0x1c], R3 ;  /* 0x00001c03ff007988 */ /* 0x0009e4000800080c */
.L_x_5:
[----:B------:R-:W-:Y:S05]  /*03f0*/  BSYNC B0 ;  /* 0x0000000000007941 */ /* 0x000fea0003800000 */
.L_x_4:
[----:B------:R-:W-:Y:S04]  /*0400*/  BSSY B1, `(.L_x_6) ;  /* 0x000001a000017945 */ /* 0x000fe80003800000 */
[----:B------:R-:W-:Y:S04]  /*0410*/  BSSY B0, `(.L_x_7) ;  /* 0x0000015000007945 */ /* 0x000fe80003800000 */
[----:B------:R-:W-:Y:S05]  /*0420*/  @P2 BRA `(.L_x_8) ;  /* 0x0000000000202947 */ /* 0x000fea0003800000 */
[----:B-12-4-:R-:W1:Y:S02]  /*0430*/  LDS R3, [UR12+0x34] ;  /* 0x0000340cff037984 */ /* 0x016e640008000800 */
[----:B-1----:R-:W-:-:S05]  /*0440*/  LOP3.LUT R3, R3, 0x38, RZ, 0xb8, !PT ;  /* 0x0000003803037812 */ /* 0x002fca00078eb8ff */
[----:B------:R1:W-:Y:S01]  /*0450*/  STS [UR12+0x34], R3 ;  /* 0x00003403ff007988 */ /* 0x0003e2000800080c */
[----:B------:R-:W-:Y:S05]  /*0460*/  @P2 BRA `(.L_x_9) ;  /* 0x0000000000202947 */ /* 0x000fea0003800000 */
[----:B-1----:R-:W1:Y:S01]  /*0470*/  LDS R3, [UR12+0x8] ;  /* 0x0000080cff037984 */ /* 0x002e620008000800 */
[----:B------:R-:W-:-:S05]  /*0480*/  IMAD.MOV.U32 R4, RZ, RZ, 0x780 ;  /* 0x00000780ff047424 */ /* 0x000fca00078e00ff */
[----:B-1----:R-:W-:-:S05]  /*0490*/  LOP3.LUT R3, R3, 0x300, R4, 0xd8, !PT ;  /* 0x0000030003037812 */ /* 0x002fca00078ed804 */
[----:B------:R3:W-:Y:S02]  /*04a0*/  STS [UR12+0x8], R3 ;  /* 0x00000803ff007988 */ /* 0x0007e4000800080c */
.L_x_8:
[----:B------:R-:W-:Y:S05]  /*04b0*/  @P2 BRA `(.L_x_10) ;  /* 0x0000000000282947 */ /* 0x000fea0003800000 */
[----:B-1234-:R-:W1:Y:S02]  /*04c0*/  LDS R3, [UR12+0x8] ;  /* 0x0000080cff037984 */ /* 0x01ee640008000800 */
[----:B-1----:R-:W-:-:S05]  /*04d0*/  LOP3.LUT R3, R3, 0x1800, RZ, 0xb8, !PT ;  /* 0x0000180003037812 */ /* 0x002fca00078eb8ff */
[----:B------:R2:W-:Y:S02]  /*04e0*/  STS [UR12+0x8], R3 ;  /* 0x00000803ff007988 */ /* 0x0005e4000800080c */
.L_x_9:
[----:B------:R-:W-:Y:S05]  /*04f0*/  @P2 BREAK B0 ;  /* 0x0000000000002942 */ /* 0x000fea0003800000 */
[----:B------:R-:W-:Y:S05]  /*0500*/  @P2 BRA `(.L_x_11) ;  /* 0x0000000000242947 */ /* 0x000fea0003800000 */
[----:B------:R-:W3:Y:S01]  /*0510*/  LDS R4, [UR12+0x8] ;  /* 0x0000080cff047984 */ /* 0x000ee20008000800 */
[----:B-12---:R-:W-:-:S05]  /*0520*/  IMAD.MOV.U32 R3, RZ, RZ, 0x6000 ;  /* 0x00006000ff037424 */ /* 0x006fca00078e00ff */
[----:B---3--:R-:W-:-:S04]  /*0530*/  LOP3.LUT R3, R4, 0x4000, R3, 0xd8, !PT ;  /* 0x0000400004037812 */ /* 0x008fc800078ed803 */
[----:B------:R-:W-:-:S05]  /*0540*/  LOP3.LUT R3, R3, 0x400000, RZ, 0xb8, !PT ;  /* 0x0040000003037812 */ /* 0x000fca00078eb8ff */
[----:B------:R5:W-:Y:S02]  /*0550*/  STS [UR12+0x8], R3 ;  /* 0x00000803ff007988 */ /* 0x000be4000800080c */
.L_x_10:
[----:B------:R-:W-:Y:S05]  /*0560*/  BSYNC B0 ;  /* 0x0000000000007941 */ /* 0x000fea0003800000 */
.L_x_7:
[----:B-12345:R-:W1:Y:S02]  /*0570*/  @!P2 LDS R3, [UR12+0x8] ;  /* 0x0000080cff03a984 */ /* 0x03ee640008000800 */
[----:B-1----:R-:W-:-:S05]  /*0580*/  @!P2 LOP3.LUT R3, R3, 0x8000, RZ, 0xb8, !PT ;  /* 0x000080000303a812 */ /* 0x002fca00078eb8ff */
[----:B------:R3:W-:Y:S02]  /*0590*/  @!P2 STS [UR12+0x8], R3 ;  /* 0x00000803ff00a988 */ /* 0x0007e4000800080c */
.L_x_11:
[----:B------:R-:W-:Y:S05]  /*05a0*/  BSYNC B1 ;  /* 0x0000000000017941 */ /* 0x000fea0003800000 */
.L_x_6:
[----:B------:R-:W-:Y:S05]  /*05b0*/  WARPSYNC.ALL ;  /* 0x0000000000007948 */ /* 0x000fea0003800000 */
[----:B-123--:R-:W1:Y:S02]  /*05c0*/  LDC R3, c[0x0][0x22c] ;  /* 0x00008b00ff037b82 */ /* 0x00ee640000000800 */
[----:B-1----:R-:W-:Y:S01]  /*05d0*/  VIADD R3, R3, 0xffffffff ;  /* 0xffffffff03037836 */ /* 0x002fe20000000000 */
[----:B------:R-:W-:Y:S06]  /*05e0*/  @P0 BRA `(.L_x_12) ;  /* 0x0000000000280947 */ /* 0x000fec0003800000 */
[----:B------:R-:W1:Y:S01]  /*05f0*/  S2R R4, SR_LANEID ;  /* 0x0000000000047919 */ /* 0x000e620000000000 */
[----:B------:R-:W-:Y:S05]  /*0600*/  WARPSYNC.ALL ;  /* 0x0000000000007948 */ /* 0x000fea0003800000 */
[----:B-1----:R-:W-:-:S05]  /*0610*/  IMAD.SHL.U32 R7, R4, 0x4, RZ ;  /* 0x0000000404077824 */ /* 0x002fca00078e00ff */
[----:B------:R-:W1:Y:S01]  /*0620*/  LDS R9, [R7+UR12] ;  /* 0x0000000c07097984 */ /* 0x000e620008000800 */
[----:B------:R-:W-:-:S05]  /*0630*/  IADD3 R4, P1, R7, UR24, RZ ;  /* 0x0000001807047c10 */ /* 0x000fca000ff3e0ff */
[----:B------:R-:W-:-:S05]  /*0640*/  IMAD.X R5, RZ, RZ, UR25, P1 ;  /* 0x00000019ff057e24 */ /* 0x000fca00088e06ff */
[----:B-1----:R1:W2:Y:S01]  /*0650*/  ATOMG.E.EXCH.STRONG.GPU PT, RZ, [R4], R9 ;  /* 0x0000000904ff73a8 */ /* 0x0022a200041ee100 */
[----:B------:R-:W-:-:S04]  /*0660*/  DEPBAR {5,4,3,2,1,0} ;  /* 0x0000003f0000791a */ /* 0x000fc80000000000 */
[----:B------:R1:W-:Y:S01]  /*0670*/  UTMACCTL.IV [UR24] ;  /* 0x00000000180079b9 */ /* 0x0003e20008000000 */
[----:B------:R-:W-:Y:S01]  /*0680*/  NOP ;  /* 0x0000000000007918 */ /* 0x000fe20000000000 */
.L_x_12:
[----:B------:R-:W-:Y:S05]  /*0690*/  @P0 BRA `(.L_x_13) ;  /* 0x00000000000c0947 */ /* 0x000fea0003800000 */
[----:B------:R0:W-:Y:S01]  /*06a0*/  UTMACMDFLUSH ;  /* 0x00000000000079b7 */ /* 0x0001e20000000000 */
[----:B------:R-:W-:Y:S05]  /*06b0*/  @P0 BRA `(.L_x_13) ;  /* 0x0000000000040947 */ /* 0x000fea0003800000 */
[----:B------:R-:W-:-:S04]  /*06c0*/  DEPBAR.LE SB0, 0x0 ;  /* 0x000080000000791a */ /* 0x000fc80000000000 */
.L_x_13:
[----:B------:R-:W-:Y:S05]  /*06d0*/  WARPSYNC.ALL ;  /* 0x0000000000007948 */ /* 0x000fea0003800000 */
[----:B--2---:R-:W-:Y:S06]  /*06e0*/  BAR.SYNC.DEFER_BLOCKING 0x0 ;  /* 0x0000000000007b1d */ /* 0x004fec0000010000 */
[----:B------:R-:W-:Y:S02]  /*06f0*/  BSSY B1, `(.L_x_14) ;  /* 0x000000b000017945 */ /* 0x000fe40003800000 */
[----:B------:R-:W-:Y:S06]  /*0700*/  BAR.SYNC.DEFER_BLOCKING 0x0 ;  /* 0x0000000000007b1d */ /* 0x000fec0000010000 */
[----:B------:R2:W-:Y:S01]  /*0710*/  @!P0 STS [R11], RZ ;  /* 0x000000ff0b008388 */ /* 0x0005e20000000800 */
[----:B------:R-:W-:Y:S01]  /*0720*/  NOP ;  /* 0x0000000000007918 */ /* 0x000fe20000000000 */
[----:B------:R-:W-:Y:S05]  /*0730*/  @P2 BRA `(.L_x_15) ;  /* 0x0000000000182947 */ /* 0x000fea0003800000 */
[----:B-1----:R-:W1:Y:S01]  /*0740*/  LDS R4, [UR12+0x8] ;  /* 0x0000080cff047984 */ /* 0x002e620008000800 */
[----:B------:R-:W3:Y:S01]  /*0750*/  LDC.64 R12, c[0x0][0x218] ;  /* 0x00008600ff0c7b82 */ /* 0x000ee20000000a00 */
[----:B------:R-:W-:Y:S02]  /*0760*/  IMAD.MOV.U32 R5, RZ, RZ, 0x70 ;  /* 0x00000070ff057424 */ /* 0x000fe400078e00ff */
[----:B---3--:R3:W-:Y:S03]  /*0770*/  STS.64 [UR12], R12 ;  /* 0x0000000cff007988 */ /* 0x0087e60008000a0c */
[----:B-1----:R-:W-:-:S05]  /*0780*/  LOP3.LUT R4, R4, 0x10, R5, 0xd8, !PT ;  /* 0x0000001004047812 */ /* 0x002fca00078ed805 */
[----:B------:R3:W-:Y:S02]  /*0790*/  STS [UR12+0x8], R4 ;  /* 0x00000804ff007988 */ /* 0x0007e4000800080c */
.L_x_15:
[----:B-1----:R-:W-:Y:S05]  /*07a0*/  BSYNC B1 ;  /* 0x0000000000017941 */ /* 0x002fea0003800000 */
.L_x_14:
[----:B------:R-:W-:Y:S04]  /*07b0*/  BSSY B1, `(.L_x_16) ;  /* 0x000000a000017945 */ /* 0x000fe80003800000 */
[----:B------:R-:W-:Y:S05]  /*07c0*/  @P2 BRA `(.L_x_17) ;  /* 0x0000000000202947 */ /* 0x000fea0003800000 */
[----:B---3--:R-:W1:Y:S01]  /*07d0*/  LDS R4, [UR12+0x34] ;  /* 0x0000340cff047984 */ /* 0x008e620008000800 */
[----:B------:R-:W-:Y:S02]  /*07e0*/  IMAD.MOV.U32 R5, RZ, RZ, 0x3f000000 ;  /* 0x3f000000ff057424 */ /* 0x000fe400078e00ff */
[----:B------:R-:W-:Y:S01]  /*07f0*/  @!P2 IMAD.MOV.U32 R7, RZ, RZ, 0x1f ;  /* 0x0000001fff07a424 */ /* 0x000fe200078e00ff */
[----:B------:R-:W3:Y:S02]  /*0800*/  @!P2 LDS R10, [UR12+0x38] ;  /* 0x0000380cff0aa984 */ /* 0x000ee40008000800 */
[----:B-1----:R-:W-:Y:S02]  /*0810*/  LOP3.LUT R4, R4, 0xff000000, R5, 0xb8, !PT ;  /* 0xff00000004047812 */ /* 0x002fe400078eb805 */
[----:B---3--:R-:W-:-:S03]  /*0820*/  @!P2 LOP3.LUT R5, R10, 0xff, R7, 0xb8, !PT ;  /* 0x000000ff0a05a812 */ /* 0x008fc600078eb807 */
[----:B------:R1:W-:Y:S04]  /*0830*/  STS [UR12+0x34], R4 ;  /* 0x00003404ff007988 */ /* 0x0003e8000800080c */
[----:B------:R1:W-:Y:S02]  /*0840*/  @!P2 STS [UR12+0x38], R5 ;  /* 0x00003805ff00a988 */ /* 0x0003e4000800080c */
.L_x_17:
[----:B------:R-:W-:Y:S05]  /*0850*/  BSYNC B1 ;  /* 0x0000000000017941 */ /* 0x000fea0003800000 */
.L_x_16:
[----:B------:R-:W-:Y:S04]  /*0860*/  BSSY B1, `(.L_x_18) ;  /* 0x0000004000017945 */ /* 0x000fe80003800000 */
[----:B------:R-:W-:Y:S05]  /*0870*/  @P2 BRA `(.L_x_19) ;  /* 0x0000000000082947 */ /* 0x000fea0003800000 */
[----:B------:R4:W-:Y:S04]  /*0880*/  STS [UR12+0x24], R14 ;  /* 0x0000240eff007988 */ /* 0x0009e8000800080c */
[----:B------:R4:W-:Y:S02]  /*0890*/  STS [UR12+0x20], R3 ;  /* 0x00002003ff007988 */ /* 0x0009e4000800080c */
.L_x_19:
[----:B------:R-:W-:Y:S05]  /*08a0*/  BSYNC B1 ;  /* 0x0000000000017941 */ /* 0x000fea0003800000 */
.L_x_18:
[----:B------:R-:W-:Y:S04]  /*08b0*/  BSSY B1, `(.L_x_20) ;  /* 0x000000e000017945 */ /* 0x000fe80003800000 */
[----:B------:R-:W-:Y:S05]  /*08c0*/  @P2 BRA `(.L_x_21) ;  /* 0x0000000000302947 */ /* 0x000fea0003800000 */
[----:B-1----:R-:W1:Y:S01]  /*08d0*/  LDS R5, [UR12+0x34] ;  /* 0x0000340cff057984 */ /* 0x002e620008000800 */
[----:B---3--:R-:W3:Y:S03]  /*08e0*/  LDC.64 R12, c[0x0][0x240] ;  /* 0x00009000ff0c7b82 */ /* 0x008ee60000000a00 */
[----:B------:R-:W5:Y:S01]  /*08f0*/  LDS R4, [UR12+0x1c] ;  /* 0x00001c0cff047984 */ /* 0x000f620008000800 */
[C---:B---3--:R-:W-:Y:S01]  /*0900*/  SHF.L.U64.HI R10, R12.reuse, 0x1, R13 ;  /* 0x000000010c0a7819 */ /* 0x048fe2000001020d */
[----:B------:R-:W-:-:S03]  /*0910*/  IMAD.SHL.U32 R7, R12, 0x2, RZ ;  /* 0x000000020c077824 */ /* 0x000fc600078e00ff */
[--C-:B------:R-:W-:Y:S02]  /*0920*/  SHF.R.U32.HI R9, RZ, 0x4, R10.reuse ;  /* 0x00000004ff097819 */ /* 0x100fe4000001160a */
[----:B------:R-:W-:-:S05]  /*0930*/  SHF.R.U64 R7, R7, 0x4, R10 ;  /* 0x0000000407077819 */ /* 0x000fca000000120a */
[----:B------:R3:W-:Y:S01]  /*0940*/  STS [UR12+0xc], R7 ;  /* 0x00000c07ff007988 */ /* 0x0007e2000800080c */
[----:B-1----:R-:W-:Y:S02]  /*0950*/  LOP3.LUT R5, R5, 0x7, RZ, 0xb8, !PT ;  /* 0x0000000705057812 */ /* 0x002fe400078eb8ff */
[----:B-----5:R-:W-:-:S03]  /*0960*/  LOP3.LUT R4, R4, 0xf, R9, 0xb8, !PT ;  /* 0x0000000f04047812 */ /* 0x020fc600078eb809 */
[----:B------:R3:W-:Y:S04]  /*0970*/  STS [UR12+0x34], R5 ;  /* 0x00003405ff007988 */ /* 0x0007e8000800080c */
[----:B------:R3:W-:Y:S02]  /*0980*/  STS [UR12+0x1c], R4 ;  /* 0x00001c04ff007988 */ /* 0x0007e4000800080c */
.L_x_21:
[----:B------:R-:W-:Y:S05]  /*0990*/  BSYNC B1 ;  /* 0x0000000000017941 */ /* 0x000fea0003800000 */
.L_x_20:
[----:B------:R-:W-:Y:S04]  /*09a0*/  BSSY B2, `(.L_x_22) ;  /* 0x000001a000027945 */ /* 0x000fe80003800000 */
[----:B------:R-:W-:Y:S04]  /*09b0*/  BSSY B1, `(.L_x_23) ;  /* 0x0000015000017945 */ /* 0x000fe80003800000 */
[----:B------:R-:W-:Y:S05]  /*09c0*/  @P2 BRA `(.L_x_24) ;  /* 0x0000000000202947 */ /* 0x000fea0003800000 */
[----:B-1-3--:R-:W1:Y:S02]  /*09d0*/  LDS R4, [UR12+0x34] ;  /* 0x0000340cff047984 */ /* 0x00ae640008000800 */
[----:B-1----:R-:W-:-:S05]  /*09e0*/  LOP3.LUT R4, R4, 0x38, RZ, 0xb8, !PT ;  /* 0x0000003804047812 */ /* 0x002fca00078eb8ff */
[----:B------:R1:W-:Y:S01]  /*09f0*/  STS [UR12+0x34], R4 ;  /* 0x00003404ff007988 */ /* 0x0003e2000800080c */
[----:B------:R-:W-:Y:S05]  /*0a00*/  @P2 BRA `(.L_x_25) ;  /* 0x0000000000202947 */ /* 0x000fea0003800000 */
[----:B-1----:R-:W1:Y:S01]  /*0a10*/  LDS R4, [UR12+0x8] ;  /* 0x0000080cff047984 */ /* 0x002e620008000800 */
[----:B------:R-:W-:-:S05]  /*0a20*/  IMAD.MOV.U32 R5, RZ, RZ, 0x780 ;  /* 0x00000780ff057424 */ /* 0x000fca00078e00ff */
[----:B-1----:R-:W-:-:S05]  /*0a30*/  LOP3.LUT R4, R4, 0x300, R5, 0xd8, !PT ;  /* 0x0000030004047812 */ /* 0x002fca00078ed805 */
[----:B------:R5:W-:Y:S02]  /*0a40*/  STS [UR12+0x8], R4 ;  /* 0x00000804ff007988 */ /* 0x000be4000800080c */
.L_x_24:
[----:B------:R-:W-:Y:S05]  /*0a50*/  @P2 BRA `(.L_x_26) ;  /* 0x0000000000282947 */ /* 0x000fea0003800000 */
[----:B-1-3-5:R-:W1:Y:S02]  /*0a60*/  LDS R4, [UR12+0x8] ;  /* 0x0000080cff047984 */ /* 0x02ae640008000800 */
[----:B-1----:R-:W-:-:S05]  /*0a70*/  LOP3.LUT R4, R4, 0x1800, RZ, 0xb8, !PT ;  /* 0x0000180004047812 */ /* 0x002fca00078eb8ff */
[----:B------:R3:W-:Y:S02]  /*0a80*/  STS [UR12+0x8], R4 ;  /* 0x00000804ff007988 */ /* 0x0007e4000800080c */
.L_x_25:
[----:B------:R-:W-:Y:S05]  /*0a90*/  @P2 BREAK B1 ;  /* 0x0000000000012942 */ /* 0x000fea0003800000 */
[----:B------:R-:W-:Y:S05]  /*0aa0*/  @P2 BRA `(.L_x_27) ;  /* 0x0000000000242947 */ /* 0x000fea0003800000 */
[----:B-1-3--:R-:W1:Y:S01]  /*0ab0*/  LDS R4, [UR12+0x8] ;  /* 0x0000080cff047984 */ /* 0x00ae620008000800 */
[----:B------:R-:W-:-:S05]  /*0ac0*/  IMAD.MOV.U32 R5, RZ, RZ, 0x6000 ;  /* 0x00006000ff057424 */ /* 0x000fca00078e00ff */
[----:B-1----:R-:W-:-:S04]  /*0ad0*/  LOP3.LUT R4, R4, 0x6000, R5, 0xd8, !PT ;  /* 0x0000600004047812 */ /* 0x002fc800078ed805 */
[----:B------:R-:W-:-:S05]  /*0ae0*/  LOP3.LUT R4, R4, 0x400000, RZ, 0xb8, !PT ;  /* 0x0040000004047812 */ /* 0x000fca00078eb8ff */
[----:B------:R1:W-:Y:S02]  /*0af0*/  STS [UR12+0x8], R4 ;  /* 0x00000804ff007988 */ /* 0x0003e4000800080c */
.L_x_26:
[----:B------:R-:W-:Y:S05]  /*0b00*/  BSYNC B1 ;  /* 0x0000000000017941 */ /* 0x000fea0003800000 */
.L_x_23:
[----:B-1-3-5:R-:W1:Y:S02]  /*0b10*/  @!P2 LDS R4, [UR12+0x8] ;  /* 0x0000080cff04a984 */ /* 0x02ae640008000800 */
[----:B-1----:R-:W-:-:S05]  /*0b20*/  @!P2 LOP3.LUT R4, R4, 0x8000, RZ, 0xb8, !PT ;  /* 0x000080000404a812 */ /* 0x002fca00078eb8ff */
[----:B------:R5:W-:Y:S02]  /*0b30*/  @!P2 STS [UR12+0x8], R4 ;  /* 0x00000804ff00a988 */ /* 0x000be4000800080c */
.L_x_27:
[----:B------:R-:W-:Y:S05]  /*0b40*/  BSYNC B2 ;  /* 0x0000000000027941 */ /* 0x000fea0003800000 */
.L_x_22:
[----:B------:R-:W-:Y:S05]  /*0b50*/  WARPSYNC.ALL ;  /* 0x0000000000007948 */ /* 0x000fea0003800000 */
[----:B------:R-:W-:-:S04]  /*0b60*/  UIADD3 UR27, UR5, 0x80, URZ ;  /* 0x00000080051b7890 */ /* 0x000fc8000fffe03f */
[----:B------:R-:W-:-:S04]  /*0b70*/  UIADD3 UR26, UP0, UR27, UR30, URZ ;  /* 0x0000001e1b1a7290 */ /* 0x000fc8000ff1e03f */
[----:B------:R-:W-:Y:S01]  /*0b80*/  ULEA.HI.X.SX32 UR27, UR27, UR31, 0x1, UP0 ;  /* 0x0000001f1b1b7291 */ /* 0x000fe200080f0e3f */
[----:B------:R-:W-:Y:S11]  /*0b90*/  @P0 BRA `(.L_x_28) ;  /* 0x0000000000280947 */ /* 0x000ff60003800000 */
[----:B-1-3-5:R-:W1:Y:S01]  /*0ba0*/  S2R R4, SR_LANEID ;  /* 0x0000000000047919 */ /* 0x02ae620000000000 */
[----:B------:R-:W-:Y:S05]  /*0bb0*/  WARPSYNC.ALL ;  /* 0x0000000000007948 */ /* 0x000fea0003800000 */
[----:B-1----:R-:W-:-:S05]  /*0bc0*/  IMAD.SHL.U32 R9, R4, 0x4, RZ ;  /* 0x0000000404097824 */ /* 0x002fca00078e00ff */
[----:B------:R-:W1:Y:S01]  /*0bd0*/  LDS R7, [R9+UR12] ;  /* 0x0000000c09077984 */ /* 0x000e620008000800 */
[----:B------:R-:W-:-:S05]  /*0be0*/  IADD3 R4, P1, R9, UR26, RZ ;  /* 0x0000001a09047c10 */ /* 0x000fca000ff3e0ff */
[----:B------:R-:W-:-:S05]  /*0bf0*/  IMAD.X R5, RZ, RZ, UR27, P1 ;  /* 0x0000001bff057e24 */ /* 0x000fca00088e06ff */
[----:B-1----:R1:W3:Y:S01]  /*0c00*/  ATOMG.E.EXCH.STRONG.GPU PT, RZ, [R4], R7 ;  /* 0x0000000704ff73a8 */ /* 0x0022e200041ee100 */
[----:B------:R-:W-:-:S04]  /*0c10*/  DEPBAR {5,4,3,2,1,0} ;  /* 0x0000003f0000791a */ /* 0x000fc80000000000 */
[----:B------:R1:W-:Y:S01]  /*0c20*/  UTMACCTL.IV [UR26] ;  /* 0x000000001a0079b9 */ /* 0x0003e20008000000 */
[----:B------:R-:W-:Y:S01]  /*0c30*/  NOP ;  /* 0x0000000000007918 */ /* 0x000fe20000000000 */
.L_x_28:
[----:B------:R-:W-:Y:S05]  /*0c40*/  @P0 BRA `(.L_x_29) ;  /* 0x00000000000c0947 */ /* 0x000fea0003800000 */
[----:B------:R0:W-:Y:S01]  /*0c50*/  UTMACMDFLUSH ;  /* 0x00000000000079b7 */ /* 0x0001e20000000000 */
[----:B------:R-:W-:Y:S05]  /*0c60*/  @P0 BRA `(.L_x_29) ;  /* 0x0000000000040947 */ /* 0x000fea0003800000 */
[----:B------:R-:W-:-:S04]  /*0c70*/  DEPBAR.LE SB0, 0x0 ;  /* 0x000080000000791a */ /* 0x000fc80000000000 */
.L_x_29:
[----:B------:R-:W-:Y:S05]  /*0c80*/  WARPSYNC.ALL ;  /* 0x0000000000007948 */ /* 0x000fea0003800000 */
[----:B---3--:R-:W-:Y:S06]  /*0c90*/  BAR.SYNC.DEFER_BLOCKING 0x0 ;  /* 0x0000000000007b1d */ /* 0x008fec0000010000 */
[----:B------:R-:W-:Y:S02]  /*0ca0*/  BSSY B2, `(.L_x_30) ;  /* 0x000000b000027945 */ /* 0x000fe40003800000 */
[----:B------:R-:W-:Y:S06]  /*0cb0*/  BAR.SYNC.DEFER_BLOCKING 0x0 ;  /* 0x0000000000007b1d */ /* 0x000fec0000010000 */
[----:B------:R3:W-:Y:S01]  /*0cc0*/  @!P0 STS [R11], RZ ;  /* 0x000000ff0b008388 */ /* 0x0007e20000000800 */
[----:B------:R-:W-:Y:S01]  /*0cd0*/  NOP ;  /* 0x0000000000007918 */ /* 0x000fe20000000000 */
[----:B------:R-:W-:Y:S05]  /*0ce0*/  @P2 BRA `(.L_x_31) ;  /* 0x0000000000182947 */ /* 0x000fea0003800000 */
[----:B-1---5:R-:W1:Y:S01]  /*0cf0*/  LDS R4, [UR12+0x8] ;  /* 0x0000080cff047984 */ /* 0x022e620008000800 */
[----:B--23--:R-:W2:Y:S01]  /*0d00*/  LDC.64 R10, c[0x0][0x220] ;  /* 0x00008800ff0a7b82 */ /* 0x00cea20000000a00 */
[----:B------:R-:W-:Y:S02]  /*0d10*/  IMAD.MOV.U32 R5, RZ, RZ, 0x70 ;  /* 0x00000070ff057424 */ /* 0x000fe400078e00ff */
[----:B--2---:R2:W-:Y:S03]  /*0d20*/  STS.64 [UR12], R10 ;  /* 0x0000000aff007988 */ /* 0x0045e60008000a0c */
[----:B-1----:R-:W-:-:S05]  /*0d30*/  LOP3.LUT R4, R4, 0x10, R5, 0xd8, !PT ;  /* 0x0000001004047812 */ /* 0x002fca00078ed805 */
[----:B------:R2:W-:Y:S02]  /*0d40*/  STS [UR12+0x8], R4 ;  /* 0x00000804ff007988 */ /* 0x0005e4000800080c */
.L_x_31:
[----:B-1----:R-:W-:Y:S05]  /*0d50*/  BSYNC B2 ;  /* 0x0000000000027941 */ /* 0x002fea0003800000 */
.L_x_30:
[----:B------:R-:W-:Y:S04]  /*0d60*/  BSSY B3, `(.L_x_32) ;  /* 0x0000011000037945 */ /* 0x000fe80003800000 */
[----:B------:R-:W-:Y:S04]  /*0d70*/  BSSY B2, `(.L_x_33) ;  /* 0x000000e000027945 */ /* 0x000fe80003800000 */
[----:B------:R-:W-:Y:S05]  /*0d80*/  @P2 BRA `(.L_x_34) ;  /* 0x0000000000242947 */ /* 0x000fea0003800000 */
[----:B--2--5:R-:W1:Y:S01]  /*0d90*/  LDS R4, [UR12+0x34] ;  /* 0x0000340cff047984 */ /* 0x024e620008000800 */
[----:B------:R-:W-:-:S05]  /*0da0*/  IMAD.MOV.U32 R5, RZ, RZ, 0x3f000000 ;  /* 0x3f000000ff057424 */ /* 0x000fca00078e00ff */
[----:B-1----:R-:W-:-:S05]  /*0db0*/  LOP3.LUT R4, R4, 0xff000000, R5, 0xb8, !PT ;  /* 0xff00000004047812 */ /* 0x002fca00078eb805 */
[----:B------:R1:W-:Y:S01]  /*0dc0*/  STS [UR12+0x34], R4 ;  /* 0x00003404ff007988 */ /* 0x0003e2000800080c */
[----:B------:R-:W-:Y:S05]  /*0dd0*/  @P2 BRA `(.L_x_35) ;  /* 0x00000000001c2947 */ /* 0x000fea0003800000 */
[----:B-1----:R-:W1:Y:S01]  /*0de0*/  LDS R4, [UR12+0x38] ;  /* 0x0000380cff047984 */ /* 0x002e620008000800 */
[----:B------:R-:W-:-:S05]  /*0df0*/  IMAD.MOV.U32 R5, RZ, RZ, 0x3f ;  /* 0x0000003fff057424 */ /* 0x000fca00078e00ff */
[----:B-1----:R-:W-:-:S05]  /*0e00*/  LOP3.LUT R4, R4, 0xff, R5, 0xb8, !PT ;  /* 0x000000ff04047812 */ /* 0x002fca00078eb805 */
[----:B------:R1:W-:Y:S02]  /*0e10*/  STS [UR12+0x38], R4 ;  /* 0x00003804ff007988 */ /* 0x0003e4000800080c */
.L_x_34:
[----:B------:R-:W-:Y:S05]  /*0e20*/  @P2 BREAK B2 ;  /* 0x0000000000022942 */ /* 0x000fea0003800000 */
[----:B------:R-:W-:Y:S05]  /*0e30*/  @P2 BRA `(.L_x_36) ;  /* 0x00000000000c2947 */ /* 0x000fea0003800000 */
[----:B------:R1:W-:Y:S02]  /*0e40*/  STS [UR12+0x20], R3 ;  /* 0x00002003ff007988 */ /* 0x0003e4000800080c */
.L_x_35:
[----:B------:R-:W-:Y:S05]  /*0e50*/  BSYNC B2 ;  /* 0x0000000000027941 */ /* 0x000fea0003800000 */
.L_x_33:
[----:B------:R1:W-:Y:S02]  /*0e60*/  @!P2 STS [UR12+0x24], R2 ;  /* 0x00002402ff00a988 */ /* 0x0003e4000800080c */
.L_x_36:
[----:B------:R-:W-:Y:S05]  /*0e70*/  BSYNC B3 ;  /* 0x0000000000037941 */ /* 0x000fea0003800000 */
.L_x_32:
[----:B------:R-:W-:Y:S05]  /*0e80*/  WARPSYNC.ALL ;  /* 0x0000000000007948 */ /* 0x000fea0003800000 */
[----:B------:R-:W-:Y:S04]  /*0e90*/  BSSY B3, `(.L_x_37) ;  /* 0x000000e000037945 */ /* 0x000fe80003800000 */
[----:B------:R-:W-:Y:S05]  /*0ea0*/  @P2 BRA `(.L_x_38) ;  /* 0x0000000000302947 */ /* 0x000fea0003800000 */
[----:B-1--4-:R-:W1:Y:S01]  /*0eb0*/  LDS R3, [UR12+0x34] ;  /* 0x0000340cff037984 */ /* 0x012e620008000800 */
[----:B--2--5:R-:W2:Y:S03]  /*0ec0*/  LDC.64 R4, c[0x0][0x248] ;  /* 0x00009200ff047b82 */ /* 0x024ea60000000a00 */
[----:B------:R-:W4:Y:S01]  /*0ed0*/  LDS R2, [UR12+0x1c] ;  /* 0x00001c0cff027984 */ /* 0x000f220008000800 */
[C---:B--2---:R-:W-:Y:S01]  /*0ee0*/  SHF.L.U64.HI R5, R4.reuse, 0x1, R5 ;  /* 0x0000000104057819 */ /* 0x044fe20000010205 */
[----:B------:R-:W-:-:S03]  /*0ef0*/  IMAD.SHL.U32 R4, R4, 0x2, RZ ;  /* 0x0000000204047824 */ /* 0x000fc600078e00ff */
[--C-:B------:R-:W-:Y:S02]  /*0f00*/  SHF.R.U32.HI R7, RZ, 0x4, R5.reuse ;  /* 0x00000004ff077819 */ /* 0x100fe40000011605 */
[----:B------:R-:W-:-:S05]  /*0f10*/  SHF.R.U64 R4, R4, 0x4, R5 ;  /* 0x0000000404047819 */ /* 0x000fca0000001205 */
[----:B------:R2:W-:Y:S01]  /*0f20*/  STS [UR12+0xc], R4 ;  /* 0x00000c04ff007988 */ /* 0x0005e2000800080c */
[----:B-1----:R-:W-:Y:S02]  /*0f30*/  LOP3.LUT R3, R3, 0x7, RZ, 0xb8, !PT ;  /* 0x0000000703037812 */ /* 0x002fe400078eb8ff */
[----:B----4-:R-:W-:-:S03]  /*0f40*/  LOP3.LUT R2, R2, 0xf, R7, 0xb8, !PT ;  /* 0x0000000f02027812 */ /* 0x010fc600078eb807 */
[----:B------:R2:W-:Y:S04]  /*0f50*/  STS [UR12+0x34], R3 ;  /* 0x00003403ff007988 */ /* 0x0005e8000800080c */
[----:B------:R2:W-:Y:S02]  /*0f60*/  STS [UR12+0x1c], R2 ;  /* 0x00001c02ff007988 */ /* 0x0005e4000800080c */
.L_x_38:
[----:B------:R-:W-:Y:S05]  /*0f70*/  BSYNC B3 ;  /* 0x0000000000037941 */ /* 0x000fea0003800000 */
.L_x_37:
[----:B------:R-:W-:Y:S04]  /*0f80*/  BSSY B3, `(.L_x_39) ;  /* 0x000001a000037945 */ /* 0x000fe80003800000 */
[----:B------:R-:W-:Y:S04]  /*0f90*/  BSSY B4, `(.L_x_40) ;  /* 0x0000015000047945 */ /* 0x000fe80003800000 */
[----:B------:R-:W-:Y:S05]  /*0fa0*/  @P2 BRA `(.L_x_41) ;  /* 0x0000000000202947 */ /* 0x000fea0003800000 */
[----:B-12---:R-:W1:Y:S02]  /*0fb0*/  LDS R2, [UR12+0x34] ;  /* 0x0000340cff027984 */ /* 0x006e640008000800 */
[----:B-1----:R-:W-:-:S05]  /*0fc0*/  LOP3.LUT R2, R2, 0x38, RZ, 0xb8, !PT ;  /* 0x0000003802027812 */ /* 0x002fca00078eb8ff */
[----:B------:R1:W-:Y:S01]  /*0fd0*/  STS [UR12+0x34], R2 ;  /* 0x00003402ff007988 */ /* 0x0003e2000800080c */
[----:B------:R-:W-:Y:S05]  /*0fe0*/  @P2 BRA `(.L_x_42) ;  /* 0x0000000000202947 */ /* 0x000fea0003800000 */
[----:B-1----:R-:W1:Y:S01]  /*0ff0*/  LDS R2, [UR12+0x8] ;  /* 0x0000080cff027984 */ /* 0x002e620008000800 */
[----:B----4-:R-:W-:-:S05]  /*1000*/  IMAD.MOV.U32 R3, RZ, RZ, 0x780 ;  /* 0x00000780ff037424 */ /* 0x010fca00078e00ff */
[----:B-1----:R-:W-:-:S05]  /*1010*/  LOP3.LUT R2, R2, 0x300, R3, 0xd8, !PT ;  /* 0x0000030002027812 */ /* 0x002fca00078ed803 */
[----:B------:R1:W-:Y:S02]  /*1020*/  STS [UR12+0x8], R2 ;  /* 0x00000802ff007988 */ /* 0x0003e4000800080c */
.L_x_41:
[----:B------:R-:W-:Y:S05]  /*1030*/  @P2 BRA `(.L_x_43) ;  /* 0x0000000000282947 */ /* 0x000fea0003800000 */
[----:B-12---:R-:W1:Y:S02]  /*1040*/  LDS R2, [UR12+0x8] ;  /* 0x0000080cff027984 */ /* 0x006e640008000800 */
[----:B-1----:R-:W-:-:S05]  /*1050*/  LOP3.LUT R2, R2, 0x1800, RZ, 0xb8, !PT ;  /* 0x0000180002027812 */ /* 0x002fca00078eb8ff */
[----:B------:R2:W-:Y:S02]  /*1060*/  STS [UR12+0x8], R2 ;  /* 0x00000802ff007988 */ /* 0x0005e4000800080c */
.L_x_42:
[----:B------:R-:W-:Y:S05]  /*1070*/  @P2 BREAK B4 ;  /* 0x0000000000042942 */ /* 0x000fea0003800000 */
[----:B------:R-:W-:Y:S05]  /*1080*/  @P2 BRA `(.L_x_44) ;  /* 0x0000000000242947 */ /* 0x000fea0003800000 */
[----:B-12---:R-:W1:Y:S01]  /*1090*/  LDS R2, [UR12+0x8] ;  /* 0x0000080cff027984 */ /* 0x006e620008000800 */
[----:B----4-:R-:W-:-:S05]  /*10a0*/  IMAD.MOV.U32 R3, RZ, RZ, 0x6000 ;  /* 0x00006000ff037424 */ /* 0x010fca00078e00ff */
[----:B-1----:R-:W-:-:S04]  /*10b0*/  LOP3.LUT R2, R2, 0x6000, R3, 0xd8, !PT ;  /* 0x0000600002027812 */ /* 0x002fc800078ed803 */
[----:B------:R-:W-:-:S05]  /*10c0*/  LOP3.LUT R2, R2, 0x400000, RZ, 0xb8, !PT ;  /* 0x0040000002027812 */ /* 0x000fca00078eb8ff */
[----:B------:R1:W-:Y:S02]  /*10d0*/  STS [UR12+0x8], R2 ;  /* 0x00000802ff007988 */ /* 0x0003e4000800080c */
.L_x_43:
[----:B------:R-:W-:Y:S05]  /*10e0*/  BSYNC B4 ;  /* 0x0000000000047941 */ /* 0x000fea0003800000 */
.L_x_40:
[----:B-12---:R-:W1:Y:S02]  /*10f0*/  @!P2 LDS R2, [UR12+0x8] ;  /* 0x0000080cff02a984 */ /* 0x006e640008000800 */
[----:B-1----:R-:W-:-:S05]  /*1100*/  @!P2 LOP3.LUT R2, R2, 0x8000, RZ, 0xb8, !PT ;  /* 0x000080000202a812 */ /* 0x002fca00078eb8ff */
[----:B------:R1:W-:Y:S02]  /*1110*/  @!P2 STS [UR12+0x8], R2 ;  /* 0x00000802ff00a988 */ /* 0x0003e4000800080c */
.L_x_44:
[----:B------:R-:W-:Y:S05]  /*1120*/  BSYNC B3 ;  /* 0x0000000000037941 */ /* 0x000fea0003800000 */
.L_x_39:
[----:B------:R-:W-:Y:S05]  /*1130*/  WARPSYNC.ALL ;  /* 0x0000000000007948 */ /* 0x000fea0003800000 */
[----:B------:R-:W-:Y:S01]  /*1140*/  UIADD3 UR5, UR5, 0x100, URZ ;  /* 0x0000010005057890 */ /* 0x000fe2000fffe03f */
[----:B------:R-:W-:Y:S02]  /*1150*/  ISETP.GE.AND P1, PT, R8, 0x1, PT ;  /* 0x000000010800780c */ /* 0x000fe40003f26270 */
[----:B------:R-:W-:Y:S02]  /*1160*/  CS2R R24, SRZ ;  /* 0x0000000000187805 */ /* 0x000fe4000001ff00 */
[----:B------:R-:W-:Y:S01]  /*1170*/  CS2R R26, SRZ ;  /* 0x00000000001a7805 */ /* 0x000fe2000001ff00 */
[----:B------:R-:W-:Y:S01]  /*1180*/  UIADD3 UR30, UP0, UR5, UR30, URZ ;  /* 0x0000001e051e7290 */ /* 0x000fe2000ff1e03f */
[----:B------:R-:W-:Y:S01]  /*1190*/  CS2R R28, SRZ ;  /* 0x00000000001c7805 */ /* 0x000fe2000001ff00 */
[----:B------:R-:W-:-:S02]  /*11a0*/  IMAD.MOV.U32 R30, RZ, RZ, RZ ;  /* 0x000000ffff1e7224 */ /* 0x000fc400078e00ff */
[----:B------:R-:W-:Y:S01]  /*11b0*/  ULEA.HI.X.SX32 UR31, UR5, UR31, 0x1, UP0 ;  /* 0x0000001f051f7291 */ /* 0x000fe200080f0e3f */
[----:B------:R-:W-:Y:S11]  /*11c0*/  @P0 BRA `(.L_x_45) ;  /* 0x0000000000300947 */ /* 0x000ff60003800000 */
[----:B-12---:R-:W5:Y:S01]  /*11d0*/  S2R R2, SR_LANEID ;  /* 0x0000000000027919 */ /* 0x006f620000000000 */
[----:B------:R-:W-:Y:S05]  /*11e0*/  WARPSYNC.ALL ;  /* 0x0000000000007948 */ /* 0x000fea0003800000 */
[----:B-----5:R-:W-:-:S05]  /*11f0*/  IMAD.SHL.U32 R4, R2, 0x4, RZ ;  /* 0x0000000402047824 */ /* 0x020fca00078e00ff */
[----:B------:R-:W1:Y:S01]  /*1200*/  LDS R5, [R4+UR12] ;  /* 0x0000000c04057984 */ /* 0x000e620008000800 */
[----:B------:R-:W-:Y:S01]  /*1210*/  IADD3 R2, P3, R4, UR30, RZ ;  /* 0x0000001e04027c10 */ /* 0x000fe2000ff7e0ff */
[----:B------:R-:W-:-:S04]  /*1220*/  UMOV UR6, UR30 ;  /* 0x0000001e00067c82 */ /* 0x000fc80008000000 */
[----:B----4-:R-:W-:Y:S01]  /*1230*/  IMAD.X R3, RZ, RZ, UR31, P3 ;  /* 0x0000001fff037e24 */ /* 0x010fe200098e06ff */
[----:B------:R-:W-:-:S04]  /*1240*/  UMOV UR7, UR31 ;  /* 0x0000001f00077c82 */ /* 0x000fc80008000000 */
[----:B-1----:R1:W2:Y:S01]  /*1250*/  ATOMG.E.EXCH.STRONG.GPU PT, RZ, [R2], R5 ;  /* 0x0000000502ff73a8 */ /* 0x0022a200041ee100 */
[----:B------:R-:W-:-:S04]  /*1260*/  DEPBAR {5,4,3,2,1,0} ;  /* 0x0000003f0000791a */ /* 0x000fc80000000000 */
[----:B------:R1:W-:Y:S01]  /*1270*/  UTMACCTL.IV [UR6] ;  /* 0x00000000060079b9 */ /* 0x0003e20008000000 */
[----:B------:R-:W-:Y:S01]  /*1280*/  NOP ;  /* 0x0000000000007918 */ /* 0x000fe20000000000 */
.L_x_45:
[----:B------:R-:W-:Y:S05]  /*1290*/  @P0 BRA `(.L_x_46) ;  /* 0x00000000000c0947 */ /* 0x000fea0003800000 */
[----:B------:R0:W-:Y:S01]  /*12a0*/  UTMACMDFLUSH ;  /* 0x00000000000079b7 */ /* 0x0001e20000000000 */
[----:B------:R-:W-:Y:S05]  /*12b0*/  @P0 BRA `(.L_x_46) ;  /* 0x0000000000040947 */ /* 0x000fea0003800000 */
[----:B------:R-:W-:-:S04]  /*12c0*/  DEPBAR.LE SB0, 0x0 ;  /* 0x000080000000791a */ /* 0x000fc80000000000 */
.L_x_46:
[----:B------:R-:W-:Y:S05]  /*12d0*/  WARPSYNC.ALL ;  /* 0x0000000000007948 */ /* 0x000fea0003800000 */
[----:B--2---:R-:W-:Y:S01]  /*12e0*/  BAR.SYNC.DEFER_BLOCKING 0x0 ;  /* 0x0000000000007b1d */ /* 0x004fe20000010000 */
[----:B------:R-:W-:Y:S01]  /*12f0*/  USHF.L.U32 UR19, UR29, 0x6, URZ ;  /* 0x000000061d137899 */ /* 0x000fe2000800063f */
[----:B------:R-:W-:Y:S01]  /*1300*/  IMAD.MOV.U32 R31, RZ, RZ, RZ ;  /* 0x000000ffff1f7224 */ /* 0x000fe200078e00ff */
[----:B------:R-:W-:Y:S01]  /*1310*/  USHF.L.U32 UR10, UR28, 0x6, URZ ;  /* 0x000000061c0a7899 */ /* 0x000fe2000800063f */
[----:B------:R-:W-:Y:S02]  /*1320*/  CS2R R32, SRZ ;  /* 0x0000000000207805 */ /* 0x000fe4000001ff00 */
[----:B------:R-:W-:Y:S01]  /*1330*/  CS2R R34, SRZ ;  /* 0x0000000000227805 */ /* 0x000fe2000001ff00 */
[----:B------:R-:W-:Y:S01]  /*1340*/  VOTEU.ALL UP0, P2 ;  /* 0x00000000003f7886 */ /* 0x000fe20001000000 */
[----:B-1----:R-:W-:Y:S01]  /*1350*/  UMOV UR6, 0x1 ;  /* 0x0000000100067882 */ /* 0x002fe20000000000 */
[----:B------:R-:W-:Y:S01]  /*1360*/  VOTEU.ALL UP1, P2 ;  /* 0x00000000003f7886 */ /* 0x000fe20001020000 */
[----:B------:R-:W-:-:S02]  /*1370*/  CS2R R36, SRZ ;  /* 0x0000000000247805 */ /* 0x000fc4000001ff00 */
[----:B------:R-:W-:Y:S01]  /*1380*/  CS2R R38, SRZ ;  /* 0x0000000000267805 */ /* 0x000fe2000001ff00 */
[----:B------:R-:W-:-:S04]  /*1390*/  @!UP0 UIADD3 UR8, -UR6, 0x100000, URZ ;  /* 0x0010000006088890 */ /* 0x000fc8000fffe13f */
[----:B------:R-:W-:Y:S02]  /*13a0*/  @!UP0 USHF.L.U32 UR9, UR8, 0xb, URZ ;  /* 0x0000000b08098899 */ /* 0x000fe4000800063f */
[----:B------:R-:W-:Y:S01]  /*13b0*/  @!UP0 USHF.L.U32 UR8, UR8, 0x1, URZ ;  /* 0x0000000108088899 */ /* 0x000fe2000800063f */
[----:B------:R-:W-:Y:S01]  /*13c0*/  CS2R R40, SRZ ;  /* 0x0000000000287805 */ /* 0x000fe2000001ff00 */
[----:B------:R-:W-:-:S04]  /*13d0*/  @!UP0 UIADD3 UR6, -UR6, 0x100000, URZ ;  /* 0x0010000006068890 */ /* 0x000fc8000fffe13f */
[----:B------:R-:W-:Y:S02]  /*13e0*/  @!UP0 USHF.L.U32 UR7, UR6, 0xb, URZ ;  /* 0x0000000b06078899 */ /* 0x000fe4000800063f */
[----:B------:R-:W-:Y:S01]  /*13f0*/  @!UP0 USHF.L.U32 UR6, UR6, 0x1, URZ ;  /* 0x0000000106068899 */ /* 0x000fe2000800063f */
[----:B------:R-:W-:Y:S01]  /*1400*/  CS2R R42, SRZ ;  /* 0x00000000002a7805 */ /* 0x000fe2000001ff00 */
[----:B------:R-:W-:Y:S01]  /*1410*/  VOTEU.ALL UP0, P2 ;  /* 0x00000000003f7886 */ /* 0x000fe20001000000 */
[----:B------:R-:W-:Y:S02]  /*1420*/  CS2R R44, SRZ ;  /* 0x00000000002c7805 */ /* 0x000fe4000001ff00 */
[----:B------:R-:W-:Y:S02]  /*1430*/  CS2R R46, SRZ ;  /* 0x00000000002e7805 */ /* 0x000fe4000001ff00 */
[----:B------:R-:W-:Y:S02]  /*1440*/  CS2R R48, SRZ ;  /* 0x0000000000307805 */ /* 0x000fe4000001ff00 */
[----:B------:R-:W-:-:S02]  /*1450*/  CS2R R50, SRZ ;  /* 0x0000000000327805 */ /* 0x000fc4000001ff00 */
[----:B------:R-:W-:Y:S02]  /*1460*/  CS2R R52, SRZ ;  /* 0x0000000000347805 */ /* 0x000fe4000001ff00 */
[----:B------:R-:W-:Y:S01]  /*1470*/  CS2R R54, SRZ ;  /* 0x0000000000367805 */ /* 0x000fe2000001ff00 */
[----:B------:R-:W1:Y:S02]  /*1480*/  FENCE.VIEW.ASYNC.S ;  /* 0x00000000000073c6 */ /* 0x000e640000000000 */
[----:B-1----:R1:W2:Y:S02]  /*1490*/  @!UP0 SYNCS.EXCH.64 URZ, [UR12+0x4000], UR8 ;  /* 0x004000080c3f85b2 */ /* 0x0022a40008000100 */
[----:B--2---:R-:W-:Y:S06]  /*14a0*/  BAR.SYNC.DEFER_BLOCKING 0x0 ;  /* 0x0000000000007b1d */ /* 0x004fec0000010000 */
[----:B------:R1:W2:Y:S01]  /*14b0*/  @!UP1 SYNCS.EXCH.64 URZ, [UR12+0x4008], UR6 ;  /* 0x004008060c3f95b2 */ /* 0x0002a20008000100 */
[----:B------:R-:W-:Y:S05]  /*14c0*/  @!P1 BRA `(.L_x_47) ;  /* 0x00000004003c9947 */ /* 0x000fea0003800000 */
[----:B------:R-:W-:Y:S02]  /*14d0*/  CS2R R24, SRZ ;  /* 0x0000000000187805 */ /* 0x000fe4000001ff00 */
[----:B------:R-:W-:Y:S02]  /*14e0*/  CS2R R26, SRZ ;  /* 0x00000000001a7805 */ /* 0x000fe4000001ff00 */
[----:B------:R-:W-:Y:S02]  /*14f0*/  CS2R R28, SRZ ;  /* 0x00000000001c7805 */ /* 0x000fe4000001ff00 */
[----:B------:R-:W-:Y:S02]  /*1500*/  CS2R R30, SRZ ;  /* 0x00000000001e7805 */ /* 0x000fe4000001ff00 */
[----:B------:R-:W-:Y:S02]  /*1510*/  CS2R R32, SRZ ;  /* 0x0000000000207805 */ /* 0x000fe4000001ff00 */
[----:B------:R-:W-:-:S02]  /*1520*/  CS2R R34, SRZ ;  /* 0x0000000000227805 */ /* 0x000fc4000001ff00 */
        /* <DEDUP_REMOVED lines=9> */
[----:B------:R-:W-:Y:S01]  /*15c0*/  CS2R R54, SRZ ;  /* 0x0000000000367805 */ /* 0x000fe2000001ff00 */
[----:B------:R-:W-:Y:S01]  /*15d0*/  UMOV UR5, URZ ;  /* 0x0000003f00057c82 */ /* 0x000fe20008000000 */
[----:B------:R-:W-:-:S05]  /*15e0*/  UMOV UR18, URZ ;  /* 0x0000003f00127c82 */ /* 0x000fca0008000000 */
.L_x_49:
[----:B--2---:R-:W-:Y:S01]  /*15f0*/  BAR.SYNC.DEFER_BLOCKING 0x0 ;  /* 0x0000000000007b1d */ /* 0x004fe20000010000 */
[----:B------:R-:W-:Y:S01]  /*1600*/  ULEA UR13, UR5, UR12, 0x3 ;  /* 0x0000000c050d7291 */ /* 0x000fe2000f8e183f */
[----:B------:R-:W-:Y:S01]  /*1610*/  @!P2 IMAD.MOV.U32 R2, RZ, RZ, 0x2000 ;  /* 0x00002000ff02a424 */ /* 0x000fe200078e00ff */
[----:B------:R-:W-:Y:S01]  /*1620*/  ELECT P0, URZ, PT ;  /* 0x00000000003f782f */ /* 0x000fe20003800000 */
[----:B------:R-:W-:-:S03]  /*1630*/  ULEA UR16, UR5, UR12, 0xc ;  /* 0x0000000c05107291 */ /* 0x000fc6000f8e603f */
[----:B------:R-:W-:Y:S02]  /*1640*/  ISETP.LT.U32.AND P0, PT, R6, 0x20, P0 ;  /* 0x000000200600780c */ /* 0x000fe40000701070 */
[----:B------:R-:W-:Y:S01]  /*1650*/  ELECT P1, URZ, PT ;  /* 0x00000000003f782f */ /* 0x000fe20003820000 */
[----:B-1----:R-:W-:-:S03]  /*1660*/  UIADD3 UR8, UR16, 0x2000, URZ ;  /* 0x0000200010087890 */ /* 0x002fc6000fffe03f */
[----:B------:R-:W-:Y:S01]  /*1670*/  ISETP.LT.U32.AND P1, PT, R6, 0x20, P1 ;  /* 0x000000200600780c */ /* 0x000fe20000f21070 */
[----:B------:R-:W-:-:S06]  /*1680*/  UMOV UR11, UR18 ;  /* 0x00000012000b7c82 */ /* 0x000fcc0008000000 */
[----:B------:R-:W-:Y:S01]  /*1690*/  VOTEU.ANY UP0, P0 ;  /* 0x00000000003f7886 */ /* 0x000fe20000000100 */
[----:B------:R-:W-:Y:S01]  /*16a0*/  VOTEU.ANY UP2, P0 ;  /* 0x00000000003f7886 */ /* 0x000fe20000040100 */
[----:B------:R1:W-:Y:S01]  /*16b0*/  @!P2 SYNCS.ARRIVE.TRANS64 RZ, [UR13+0x4000], R2 ;  /* 0x00400002ffffa9a7 */ /* 0x0003e2000800000d */
[----:B------:R2:W-:Y:S06]  /*16c0*/  MEMBAR.ALL.CTA ;  /* 0x0000000000007992 */ /* 0x0005ec0000008000 */
[----:B--2---:R-:W2:Y:S01]  /*16d0*/  FENCE.VIEW.ASYNC.S ;  /* 0x00000000000073c6 */ /* 0x004ea20000000000 */
[----:B------:R-:W-:Y:S01]  /*16e0*/  @UP0 UIADD3 UR17, UR13, 0x4000, URZ ;  /* 0x000040000d110890 */ /* 0x000fe2000fffe03f */
[----:B------:R-:W-:Y:S01]  /*16f0*/  @UP0 UMOV UR6, UR24 ;  /* 0x0000001800060c82 */ /* 0x000fe20008000000 */
[----:B------:R-:W-:Y:S01]  /*1700*/  @UP0 UMOV UR7, UR25 ;  /* 0x0000001900070c82 */ /* 0x000fe20008000000 */
[----:B--2---:R-:W-:Y:S01]  /*1710*/  VOTEU.ANY UP1, P1 ;  /* 0x00000000003f7886 */ /* 0x004fe20000820100 */
[----:B------:R-:W-:Y:S01]  /*1720*/  VOTEU.ANY UP3, P1 ;  /* 0x00000000003f7886 */ /* 0x000fe20000860100 */
[----:B-1----:R-:W-:-:S03]  /*1730*/  IMAD.U32 R2, RZ, RZ, UR4 ;  /* 0x00000004ff027e24 */ /* 0x002fc6000f8e00ff */
[----:B------:R-:W-:Y:S01]  /*1740*/  @UP1 UIADD3 UR9, UR13, 0x4000, URZ ;  /* 0x000040000d091890 */ /* 0x000fe2000fffe03f */
[----:B------:R-:W-:Y:S01]  /*1750*/  @UP1 UMOV UR14, UR26 ;  /* 0x0000001a000e1c82 */ /* 0x000fe20008000000 */
[----:B------:R-:W-:Y:S01]  /*1760*/  @UP1 UMOV UR15, UR27 ;  /* 0x0000001b000f1c82 */ /* 0x000fe20008000000 */
[----:B------:R-:W-:Y:S01]  /*1770*/  SHF.L.U32 R2, R2, 0x1f, RZ ;  /* 0x0000001f02027819 */ /* 0x000fe200000006ff */
[----:B------:R-:W-:Y:S06]  /*1780*/  BAR.SYNC.DEFER_BLOCKING 0x0 ;  /* 0x0000000000007b1d */ /* 0x000fec0000010000 */
[----:B------:R1:W-:Y:S02]  /*1790*/  @UP2 UTMALDG.2D [UR16], [UR6] ;  /* 0x00000010060025b4 */ /* 0x0003e40008008000 */
[----:B------:R-:W-:Y:S06]  /*17a0*/  BAR.SYNC.DEFER_BLOCKING 0x0 ;  /* 0x0000000000007b1d */ /* 0x000fec0000010000 */
[----:B------:R1:W-:Y:S02]  /*17b0*/  @UP3 UTMALDG.2D [UR8], [UR14] ;  /* 0x000000080e0035b4 */ /* 0x0003e40008008000 */
[----:B------:R-:W-:Y:S06]  /*17c0*/  BAR.SYNC.DEFER_BLOCKING 0x0 ;  /* 0x0000000000007b1d */ /* 0x000fec0000010000 */
[----:B------:R-:W2:Y:S02]  /*17d0*/  SYNCS.PHASECHK.TRANS64.TRYWAIT P0, [UR13+0x4000], R2 ;  /* 0x00400002ff0075a7 */ /* 0x000ea4000800014d */
[----:B-12---:R-:W-:Y:S05]  /*17e0*/  @!P0 BRA `(.L_x_48) ;  /* 0x0000000400548947 */ /* 0x006fea0003800000 */
.L_x_50:
[----:B------:R-:W-:Y:S01]  /*17f0*/  USHF.R.U32.HI UR6, URZ, 0x4, UR16 ;  /* 0x000000043f067899 */ /* 0x000fe20008011610 */
[----:B------:R-:W-:Y:S02]  /*1800*/  WARPGROUP.DEPBAR.LE gsb0, 0x0 ;  /* 0x00008000000079c5 */ /* 0x000fe40000010000 */
[----:B------:R-:W-:Y:S01]  /*1810*/  USHF.R.U32.HI UR8, URZ, 0x4, UR8 ;  /* 0x000000043f087899 */ /* 0x000fe20008011608 */
[----:B------:R-:W-:Y:S01]  /*1820*/  WARPGROUP.ARRIVE ;  /* 0x00000000000079c5 */ /* 0x000fe20000000000 */
[----:B------:R-:W-:Y:S01]  /*1830*/  USGXT.U32 UR6, UR6, 0xe ;  /* 0x0000000e0606789a */ /* 0x000fe20008000000 */
[----:B------:R-:W1:Y:S01]  /*1840*/  LDC R2, c[0x0][0x230] ;  /* 0x00008c00ff027b82 */ /* 0x000e620000000800 */
[----:B------:R-:W-:Y:S01]  /*1850*/  USGXT.U32 UR8, UR8, 0xe ;  /* 0x0000000e0808789a */ /* 0x000fe20008000000 */
[----:B------:R-:W-:Y:S01]  /*1860*/  UMOV UR21, 0x80000020 ;  /* 0x8000002000157882 */ /* 0x000fe20000000000 */
[----:B------:R-:W-:Y:S01]  /*1870*/  UMOV UR23, 0x40000040 ;  /* 0x4000004000177882 */ /* 0x000fe20000000000 */
[----:B------:R-:W-:-:S02]  /*1880*/  UIADD3 UR18, UR18, 0x20, URZ ;  /* 0x0000002012127890 */ /* 0x000fc4000fffe03f */
[----:B------:R-:W-:Y:S02]  /*1890*/  UMOV UR20, UR6 ;  /* 0x0000000600147c82 */ /* 0x000fe40008000000 */
[----:B------:R-:W-:Y:S01]  /*18a0*/  UMOV UR22, UR8 ;  /* 0x0000000800167c82 */ /* 0x000fe20008000000 */
[----:B------:R-:W-:Y:S01]  /*18b0*/  UIADD3 UR5, UR5, 0x1, URZ ;  /* 0x0000000105057890 */ /* 0x000fe2000fffe03f */
[----:B------:R-:W-:Y:S01]  /*18c0*/  HGMMA.64x64x16.F32 R24, gdesc[UR20].tnspB, R24 ;  /* 0x40e00000141879f0 */ /* 0x000fe20008700818 */
[----:B------:R-:W-:Y:S01]  /*18d0*/  UMOV UR20, 0xfffffffe ;  /* 0xfffffffe00147882 */ /* 0x000fe20000000000 */
[----:B------:R-:W-:Y:S01]  /*18e0*/  UMOV UR21, 0x7fffffdf ;  /* 0x7fffffdf00157882 */ /* 0x000fe20000000000 */
[----:B------:R-:W-:Y:S01]  /*18f0*/  UMOV UR22, 0x80 ;  /* 0x0000008000167882 */ /* 0x000fe20000000000 */
[----:B------:R-:W-:Y:S01]  /*1900*/  UMOV UR23, 0x40000040 ;  /* 0x4000004000177882 */ /* 0x000fe20000000000 */
[----:B------:R-:W-:Y:S01]  /*1910*/  UMOV UR7, URZ ;  /* 0x0000003f00077c82 */ /* 0x000fe20008000000 */
[----:B------:R-:W-:Y:S01]  /*1920*/  UMOV UR9, URZ ;  /* 0x0000003f00097c82 */ /* 0x000fe20008000000 */
[----:B------:R-:W-:-:S02]  /*1930*/  UIADD3.64 UR20, UR6, -UR20, URZ ;  /* 0x8000001406147297 */ /* 0x000fc4000fffe03f */
[----:B------:R-:W-:Y:S02]  /*1940*/  UIADD3.64 UR22, UR8, UR22, URZ ;  /* 0x0000001608167297 */ /* 0x000fe4000fffe03f */
[----:B------:R-:W-:Y:S01]  /*1950*/  UISETP.NE.U32.AND UP0, UPT, UR5, 0x2, UPT ;  /* 0x000000020500788c */ /* 0x000fe2000bf05070 */
[----:B-1----:R-:W-:-:S03]  /*1960*/  ISETP.LE.AND P0, PT, R2, UR18, PT ;  /* 0x0000001202007c0c */ /* 0x002fc6000bf03270 */
[----:B------:R-:W-:Y:S02]  /*1970*/  USEL UR6, URZ, 0x1, UP0 ;  /* 0x000000013f067887 */ /* 0x000fe40008000000 */
[----:B------:R-:W-:Y:S02]  /*1980*/  USEL UR5, UR5, URZ, UP0 ;  /* 0x0000003f05057287 */ /* 0x000fe40008000000 */
[----:B------:R-:W-:Y:S01]  /*1990*/  ULOP3.LUT UR4, UR4, UR6, URZ, 0x3c, !UPT ;  /* 0x0000000604047292 */ /* 0x000fe2000f8e3c3f */
[----:B------:R-:W-:Y:S05]  /*19a0*/  HGMMA.64x64x16.F32 R24, gdesc[UR20].tnspB, R24, gsb0 ;  /* 0x40e00000141879f0 */ /* 0x000fea0008000818 */
[----:B------:R-:W-:Y:S06]  /*19b0*/  @!P0 BRA `(.L_x_49) ;  /* 0xfffffffc000c8947 */ /* 0x000fec000383ffff */
.L_x_47:
[----:B------:R-:W-:Y:S02]  /*19c0*/  WARPGROUP.DEPBAR.LE gsb0, 0x0 ;  /* 0x00008000000079c5 */ /* 0x000fe40000010000 */
[----:B--2---:R-:W-:Y:S01]  /*19d0*/  BAR.SYNC.DEFER_BLOCKING 0x0 ;  /* 0x0000000000007b1d */ /* 0x004fe20000010000 */
[C---:B------:R-:W-:Y:S01]  /*19e0*/  IMAD.SHL.U32 R2, R0.reuse, 0x80, RZ ;  /* 0x0000008000027824 */ /* 0x040fe200078e00ff */
[----:B------:R-:W-:Y:S01]  /*19f0*/  F2FP.F16.F32.PACK_AB R24, R25, R24 ;  /* 0x000000181918723e */ /* 0x000fe200000000ff */
[----:B----4-:R-:W-:Y:S01]  /*1a00*/  IMAD.SHL.U32 R3, R0, 0x40, RZ ;  /* 0x0000004000037824 */ /* 0x010fe200078e00ff */
[----:B------:R-:W-:Y:S02]  /*1a10*/  F2FP.F16.F32.PACK_AB R25, R27, R26 ;  /* 0x0000001a1b19723e */ /* 0x000fe400000000ff */
[----:B------:R-:W-:Y:S02]  /*1a20*/  ELECT P0, URZ, PT ;  /* 0x00000000003f782f */ /* 0x000fe40003800000 */
[----:B------:R-:W-:Y:S01]  /*1a30*/  LOP3.LUT R2, R2, 0x780, RZ, 0xc0, !PT ;  /* 0x0000078002027812 */ /* 0x000fe200078ec0ff */
[----:B------:R-:W-:Y:S01]  /*1a40*/  UMOV UR13, UR10 ;  /* 0x0000000a000d7c82 */ /* 0x000fe20008000000 */
[----:B------:R-:W-:Y:S01]  /*1a50*/  F2FP.F16.F32.PACK_AB R32, R33, R32 ;  /* 0x000000202120723e */ /* 0x000fe200000000ff */
[----:B------:R-:W-:Y:S01]  /*1a60*/  UMOV UR14, UR19 ;  /* 0x00000013000e7c82 */ /* 0x000fe20008000000 */
[----:B-----5:R-:W-:Y:S01]  /*1a70*/  LOP3.LUT R4, R2, 0x1800, R3, 0xf8, !PT ;  /* 0x0000180002047812 */ /* 0x020fe200078ef803 */
[----:B------:R-:W-:Y:S01]  /*1a80*/  IMAD.SHL.U32 R2, R0, 0x10, RZ ;  /* 0x0000001000027824 */ /* 0x000fe200078e00ff */
[----:B------:R-:W-:-:S02]  /*1a90*/  F2FP.F16.F32.PACK_AB R26, R29, R28 ;  /* 0x0000001c1d1a723e */ /* 0x000fc400000000ff */
[----:B------:R-:W-:Y:S02]  /*1aa0*/  F2FP.F16.F32.PACK_AB R27, R31, R30 ;  /* 0x0000001e1f1b723e */ /* 0x000fe400000000ff */
[----:B------:R-:W-:Y:S02]  /*1ab0*/  LOP3.LUT R3, R2, 0x70, RZ, 0xc0, !PT ;  /* 0x0000007002037812 */ /* 0x000fe400078ec0ff */
[----:B------:R-:W-:Y:S02]  /*1ac0*/  F2FP.F16.F32.PACK_AB R33, R35, R34 ;  /* 0x000000222321723e */ /* 0x000fe400000000ff */
[----:B------:R-:W-:Y:S02]  /*1ad0*/  LOP3.LUT R3, R3, 0x10, R0, 0x78, !PT ;  /* 0x0000001003037812 */ /* 0x000fe400078e7800 */
[----:B------:R-:W-:Y:S01]  /*1ae0*/  F2FP.F16.F32.PACK_AB R40, R41, R40 ;  /* 0x000000282928723e */ /* 0x000fe200000000ff */
[----:B------:R-:W2:Y:S02]  /*1af0*/  @!P2 SYNCS.CCTL.IV [UR12+0x4000] ;  /* 0x00400000ff00a9b1 */ /* 0x000ea4000800000c */
[----:B--2---:R-:W-:Y:S01]  /*1b00*/  BAR.SYNC.DEFER_BLOCKING 0x0 ;  /* 0x0000000000007b1d */ /* 0x004fe20000010000 */
[----:B------:R-:W-:-:S02]  /*1b10*/  LOP3.LUT R3, R4, R3, RZ, 0xfc, !PT ;  /* 0x0000000304037212 */ /* 0x000fc400078efcff */
[----:B------:R-:W-:Y:S02]  /*1b20*/  F2FP.F16.F32.PACK_AB R34, R37, R36 ;  /* 0x000000242522723e */ /* 0x000fe400000000ff */
[C---:B------:R-:W-:Y:S01]  /*1b30*/  LOP3.LUT R2, R3.reuse, 0x20, RZ, 0x3c, !PT ;  /* 0x0000002003027812 */ /* 0x040fe200078e3cff */
[C---:B------:R-:W-:Y:S01]  /*1b40*/  VIADD R0, R3.reuse, UR12 ;  /* 0x0000000c03007c36 */ /* 0x040fe20008000000 */
[C---:B------:R-:W-:Y:S02]  /*1b50*/  LOP3.LUT R4, R3.reuse, 0x40, RZ, 0x3c, !PT ;  /* 0x0000004003047812 */ /* 0x040fe400078e3cff */
[----:B------:R-:W-:Y:S01]  /*1b60*/  LOP3.LUT R3, R3, 0x60, RZ, 0x3c, !PT ;  /* 0x0000006003037812 */ /* 0x000fe200078e3cff */
[----:B------:R-:W-:Y:S01]  /*1b70*/  VIADD R2, R2, UR12 ;  /* 0x0000000c02027c36 */ /* 0x000fe20008000000 */
[----:B------:R-:W-:Y:S01]  /*1b80*/  F2FP.F16.F32.PACK_AB R35, R39, R38 ;  /* 0x000000262723723e */ /* 0x000fe200000000ff */
[----:B------:R-:W-:Y:S01]  /*1b90*/  VIADD R4, R4, UR12 ;  /* 0x0000000c04047c36 */ /* 0x000fe20008000000 */
[----:B------:R-:W-:Y:S01]  /*1ba0*/  F2FP.F16.F32.PACK_AB R41, R43, R42 ;  /* 0x0000002a2b29723e */ /* 0x000fe200000000ff */
[----:B------:R-:W-:Y:S01]  /*1bb0*/  VIADD R3, R3, UR12 ;  /* 0x0000000c03037c36 */ /* 0x000fe20008000000 */
[----:B------:R-:W-:-:S02]  /*1bc0*/  F2FP.F16.F32.PACK_AB R48, R49, R48 ;  /* 0x000000303130723e */ /* 0x000fc400000000ff */
[----:B------:R-:W-:Y:S02]  /*1bd0*/  F2FP.F16.F32.PACK_AB R42, R45, R44 ;  /* 0x0000002c2d2a723e */ /* 0x000fe400000000ff */
[----:B------:R-:W-:Y:S02]  /*1be0*/  F2FP.F16.F32.PACK_AB R43, R47, R46 ;  /* 0x0000002e2f2b723e */ /* 0x000fe400000000ff */
[----:B------:R-:W-:Y:S02]  /*1bf0*/  F2FP.F16.F32.PACK_AB R49, R51, R50 ;  /* 0x000000323331723e */ /* 0x000fe400000000ff */
[----:B------:R-:W-:Y:S01]  /*1c00*/  F2FP.F16.F32.PACK_AB R50, R53, R52 ;  /* 0x000000343532723e */ /* 0x000fe200000000ff */
[----:B------:R-:W2:Y:S01]  /*1c10*/  @!P2 SYNCS.CCTL.IV [UR12+0x4008] ;  /* 0x00400800ff00a9b1 */ /* 0x000ea2000800000c */
[----:B------:R-:W-:Y:S01]  /*1c20*/  F2FP.F16.F32.PACK_AB R51, R55, R54 ;  /* 0x000000363733723e */ /* 0x000fe200000000ff */
[----:B--2---:R-:W-:Y:S01]  /*1c30*/  STSM.16.M88.4 [R0], R24 ;  /* 0x0000001800007844 */ /* 0x004fe20000000200 */
[----:B------:R-:W-:-:S03]  /*1c40*/  ISETP.LT.U32.AND P0, PT, R6, 0x20, P0 ;  /* 0x000000200600780c */ /* 0x000fc60000701070 */
[----:B------:R-:W-:Y:S04]  /*1c50*/  STSM.16.M88.4 [R2], R32 ;  /* 0x0000002002007844 */ /* 0x000fe80000000200 */
[----:B------:R-:W-:Y:S04]  /*1c60*/  STSM.16.M88.4 [R4], R40 ;  /* 0x0000002804007844 */ /* 0x000fe80000000200 */
[----:B------:R-:W-:Y:S02]  /*1c70*/  STSM.16.M88.4 [R3], R48 ;  /* 0x0000003003007844 */ /* 0x000fe40000000200 */
[----:B------:R-:W-:Y:S01]  /*1c80*/  VOTEU.ANY UP0, P0 ;  /* 0x00000000003f7886 */ /* 0x000fe20000000100 */
[----:B------:R-:W-:Y:S01]  /*1c90*/  VOTEU.ANY UP1, P0 ;  /* 0x00000000003f7886 */ /* 0x000fe20000020100 */
[----:B------:R2:W-:Y:S06]  /*1ca0*/  MEMBAR.ALL.CTA ;  /* 0x0000000000007992 */ /* 0x0005ec0000008000 */
[----:B--2---:R-:W2:Y:S01]  /*1cb0*/  FENCE.VIEW.ASYNC.S ;  /* 0x00000000000073c6 */ /* 0x004ea20000000000 */
[----:B-1----:R-:W-:Y:S01]  /*1cc0*/  @UP0 UMOV UR6, UR30 ;  /* 0x0000001e00060c82 */ /* 0x002fe20008000000 */
[----:B------:R-:W-:Y:S01]  /*1cd0*/  @UP0 UMOV UR7, UR31 ;  /* 0x0000001f00070c82 */ /* 0x000fe20008000000 */
[----:B--2---:R-:W-:Y:S06]  /*1ce0*/  BAR.SYNC.DEFER_BLOCKING 0x0 ;  /* 0x0000000000007b1d */ /* 0x004fec0000010000 */
[----:B------:R1:W-:Y:S01]  /*1cf0*/  @UP1 UTMASTG.2D [UR12], [UR6] ;  /* 0x0000000c060013b5 */ /* 0x0003e20008008000 */
[----:B------:R0:W-:Y:S01]  /*1d00*/  UTMACMDFLUSH ;  /* 0x00000000000079b7 */ /* 0x0001e20000000000 */
[----:B------:R-:W-:-:S04]  /*1d10*/  DEPBAR.LE SB0, 0x0 ;  /* 0x000080000000791a */ /* 0x000fc80000000000 */
[----:B------:R-:W-:Y:S06]  /*1d20*/  BAR.SYNC.DEFER_BLOCKING 0x0 ;  /* 0x0000000000007b1d */ /* 0x000fec0000010000 */
[----:B-1----:R-:W-:Y:S05]  /*1d30*/  EXIT ;  /* 0x000000000000794d */ /* 0x002fea0003800000 */
.L_x_48:
[----:B------:R-:W1:Y:S02]  /*1d40*/  SYNCS.PHASECHK.TRANS64.TRYWAIT P0, [UR13+0x4000], R2 ;  /* 0x00400002ff0075a7 */ /* 0x000e64000800014d */
[----:B-1----:R-:W-:Y:S05]  /*1d50*/  @!P0 BRA `(.L_x_48) ;  /* 0xfffffffc00f88947 */ /* 0x002fea000383ffff */
[----:B------:R-:W-:Y:S05]  /*1d60*/  BRA `(.L_x_50) ;  /* 0xfffffff800a07947 */ /* 0x000fea000383ffff */
.L_x_51:
[----:B------:R-:W-:-:S00]  /*1d70*/  BRA `(.L_x_51) ;  /* 0xfffffffc00fc7947 */ /* 0x000fc0000383ffff */
[----:B------:R-:W-:-:S00]  /*1d80*/  NOP ;  /* 0x0000000000007918 */ /* 0x000fc00000000000 */
[----:B------:R-:W-:-:S00]  /*1d90*/  NOP ;  /* 0x0000000000007918 */ /* 0x000fc00000000000 */
[----:B------:R-:W-:-:S00]  /*1da0*/  NOP ;  /* 0x0000000000007918 */ /* 0x000fc00000000000 */
[----:B------:R-:W-:-:S00]  /*1db0*/  NOP ;  /* 0x0000000000007918 */ /* 0x000fc00000000000 */
[----:B------:R-:W-:-:S00]  /*1dc0*/  NOP ;  /* 0x0000000000007918 */ /* 0x000fc00000000000 */
[----:B------:R-:W-:-:S00]  /*1dd0*/  NOP ;  /* 0x0000000000007918 */ /* 0x000fc00000000000 */
[----:B------:R-:W-:-:S00]  /*1de0*/  NOP ;  /* 0x0000000000007918 */ /* 0x000fc00000000000 */
[----:B------:R-:W-:-:S00]  /*1df0*/  NOP ;  /* 0x0000000000007918 */ /* 0x000fc00000000000 */
.L_x_52:


//--------------------- .nv.shared.gluon_wgmma    --------------------------
	.section	.nv.shared.gluon_wgmma,"aw",@nobits
	.sectionflags	@""
	.align	16
	.zero		1024


//--------------------- .nv.shared.reserved.0     --------------------------
	.section	.nv.shared.reserved.0,"aw",@nobits
	.weak		__nv_reservedSMEM_offset_0_alias
	.size		__nv_reservedSMEM_offset_0_alias, 0, 0
	.other		__nv_reservedSMEM_offset_0_alias,@"STO_CUDA_RESERVED_SHARED STV_DEFAULT"
__nv_reservedSMEM_offset_0_alias:
	.zero		0


//--------------------- .nv.constant0.gluon_wgmma --------------------------
	.section	.nv.constant0.gluon_wgmma,"a",@progbits
	.sectionflags	@""
	.align	4
.nv.constant0.gluon_wgmma:
	.zero		608


//--------------------- SYMBOLS --------------------------

	.type		.nv.reservedSmem.offset0,@object
	.size		.nv.reservedSmem.offset0,0x4
